//
// Generated by NVIDIA NVVM Compiler
//
// Compiler Build ID: CL-36424714
// Cuda compilation tools, release 13.0, V13.0.88
// Based on NVVM 20.0.0
//

.version 9.0
.target sm_100
.address_size 64

	// .globl	_Z6kernelfPfS_
.global .align 1 .b8 _ZN34_INTERNAL_2b33f078_4_k_cu_6a3597c14cuda3std3__45__cpo5beginE[1];
.global .align 1 .b8 _ZN34_INTERNAL_2b33f078_4_k_cu_6a3597c14cuda3std3__45__cpo3endE[1];
.global .align 1 .b8 _ZN34_INTERNAL_2b33f078_4_k_cu_6a3597c14cuda3std3__45__cpo6cbeginE[1];
.global .align 1 .b8 _ZN34_INTERNAL_2b33f078_4_k_cu_6a3597c14cuda3std3__45__cpo4cendE[1];
.global .align 1 .b8 _ZN34_INTERNAL_2b33f078_4_k_cu_6a3597c14cuda3std3__45__cpo6rbeginE[1];
.global .align 1 .b8 _ZN34_INTERNAL_2b33f078_4_k_cu_6a3597c14cuda3std3__45__cpo4rendE[1];
.global .align 1 .b8 _ZN34_INTERNAL_2b33f078_4_k_cu_6a3597c14cuda3std3__45__cpo7crbeginE[1];
.global .align 1 .b8 _ZN34_INTERNAL_2b33f078_4_k_cu_6a3597c14cuda3std3__45__cpo5crendE[1];
.global .align 1 .b8 _ZN34_INTERNAL_2b33f078_4_k_cu_6a3597c14cuda3std3__436_GLOBAL__N__2b33f078_4_k_cu_6a3597c16ignoreE[1];
.global .align 1 .b8 _ZN34_INTERNAL_2b33f078_4_k_cu_6a3597c14cuda3std3__419piecewise_constructE[1];
.global .align 1 .b8 _ZN34_INTERNAL_2b33f078_4_k_cu_6a3597c14cuda3std3__48in_placeE[1];
.global .align 1 .b8 _ZN34_INTERNAL_2b33f078_4_k_cu_6a3597c14cuda3std3__420unreachable_sentinelE[1];
.global .align 1 .b8 _ZN34_INTERNAL_2b33f078_4_k_cu_6a3597c14cuda3std3__47nulloptE[1];
.global .align 1 .b8 _ZN34_INTERNAL_2b33f078_4_k_cu_6a3597c14cuda3std3__48unexpectE[1];
.global .align 1 .b8 _ZN34_INTERNAL_2b33f078_4_k_cu_6a3597c14cuda3std6ranges3__45__cpo4swapE[1];
.global .align 1 .b8 _ZN34_INTERNAL_2b33f078_4_k_cu_6a3597c14cuda3std6ranges3__45__cpo9iter_moveE[1];
.global .align 1 .b8 _ZN34_INTERNAL_2b33f078_4_k_cu_6a3597c14cuda3std6ranges3__45__cpo5beginE[1];
.global .align 1 .b8 _ZN34_INTERNAL_2b33f078_4_k_cu_6a3597c14cuda3std6ranges3__45__cpo3endE[1];
.global .align 1 .b8 _ZN34_INTERNAL_2b33f078_4_k_cu_6a3597c14cuda3std6ranges3__45__cpo6cbeginE[1];
.global .align 1 .b8 _ZN34_INTERNAL_2b33f078_4_k_cu_6a3597c14cuda3std6ranges3__45__cpo4cendE[1];
.global .align 1 .b8 _ZN34_INTERNAL_2b33f078_4_k_cu_6a3597c14cuda3std6ranges3__45__cpo7advanceE[1];
.global .align 1 .b8 _ZN34_INTERNAL_2b33f078_4_k_cu_6a3597c14cuda3std6ranges3__45__cpo9iter_swapE[1];
.global .align 1 .b8 _ZN34_INTERNAL_2b33f078_4_k_cu_6a3597c14cuda3std6ranges3__45__cpo4nextE[1];
.global .align 1 .b8 _ZN34_INTERNAL_2b33f078_4_k_cu_6a3597c14cuda3std6ranges3__45__cpo4prevE[1];
.global .align 1 .b8 _ZN34_INTERNAL_2b33f078_4_k_cu_6a3597c14cuda3std6ranges3__45__cpo4dataE[1];
.global .align 1 .b8 _ZN34_INTERNAL_2b33f078_4_k_cu_6a3597c14cuda3std6ranges3__45__cpo5cdataE[1];
.global .align 1 .b8 _ZN34_INTERNAL_2b33f078_4_k_cu_6a3597c14cuda3std6ranges3__45__cpo4sizeE[1];
.global .align 1 .b8 _ZN34_INTERNAL_2b33f078_4_k_cu_6a3597c14cuda3std6ranges3__45__cpo5ssizeE[1];
.global .align 1 .b8 _ZN34_INTERNAL_2b33f078_4_k_cu_6a3597c14cuda3std6ranges3__45__cpo8distanceE[1];
.global .align 1 .b8 _ZN34_INTERNAL_2b33f078_4_k_cu_6a3597c16thrust24THRUST_300001_SM_1000_NS8cuda_cub3parE[1];
.global .align 1 .b8 _ZN34_INTERNAL_2b33f078_4_k_cu_6a3597c16thrust24THRUST_300001_SM_1000_NS8cuda_cub10par_nosyncE[1];
.global .align 1 .b8 _ZN34_INTERNAL_2b33f078_4_k_cu_6a3597c16thrust24THRUST_300001_SM_1000_NS6system6detail10sequential3seqE[1];
.global .align 1 .b8 _ZN34_INTERNAL_2b33f078_4_k_cu_6a3597c16thrust24THRUST_300001_SM_1000_NS12placeholders2_1E[1];
.global .align 1 .b8 _ZN34_INTERNAL_2b33f078_4_k_cu_6a3597c16thrust24THRUST_300001_SM_1000_NS12placeholders2_2E[1];
.global .align 1 .b8 _ZN34_INTERNAL_2b33f078_4_k_cu_6a3597c16thrust24THRUST_300001_SM_1000_NS12placeholders2_3E[1];
.global .align 1 .b8 _ZN34_INTERNAL_2b33f078_4_k_cu_6a3597c16thrust24THRUST_300001_SM_1000_NS12placeholders2_4E[1];
.global .align 1 .b8 _ZN34_INTERNAL_2b33f078_4_k_cu_6a3597c16thrust24THRUST_300001_SM_1000_NS12placeholders2_5E[1];
.global .align 1 .b8 _ZN34_INTERNAL_2b33f078_4_k_cu_6a3597c16thrust24THRUST_300001_SM_1000_NS12placeholders2_6E[1];
.global .align 1 .b8 _ZN34_INTERNAL_2b33f078_4_k_cu_6a3597c16thrust24THRUST_300001_SM_1000_NS12placeholders2_7E[1];
.global .align 1 .b8 _ZN34_INTERNAL_2b33f078_4_k_cu_6a3597c16thrust24THRUST_300001_SM_1000_NS12placeholders2_8E[1];
.global .align 1 .b8 _ZN34_INTERNAL_2b33f078_4_k_cu_6a3597c16thrust24THRUST_300001_SM_1000_NS12placeholders2_9E[1];
.global .align 1 .b8 _ZN34_INTERNAL_2b33f078_4_k_cu_6a3597c16thrust24THRUST_300001_SM_1000_NS12placeholders3_10E[1];
.global .align 1 .b8 _ZN34_INTERNAL_2b33f078_4_k_cu_6a3597c16thrust24THRUST_300001_SM_1000_NS3seqE[1];

.visible .entry _Z6kernelfPfS_(
	.param .f32 _Z6kernelfPfS__param_0,
	.param .u64 .ptr .align 1 _Z6kernelfPfS__param_1,
	.param .u64 .ptr .align 1 _Z6kernelfPfS__param_2
)
{
	.reg .pred 	%p<2>;
	.reg .b32 	%r<5>;
	.reg .b32 	%f<7>;
	.reg .b64 	%rd<8>;

	ld.param.f32 	%f1, [_Z6kernelfPfS__param_0];
	ld.param.u64 	%rd3, [_Z6kernelfPfS__param_1];
	ld.param.u64 	%rd4, [_Z6kernelfPfS__param_2];
	cvta.to.global.u64 	%rd1, %rd4;
	cvta.to.global.u64 	%rd2, %rd3;
	mov.u32 	%r2, %tid.x;
	mov.u32 	%r3, %ntid.x;
	mov.u32 	%r4, %ctaid.x;
	mad.lo.s32 	%r1, %r3, %r4, %r2;
	setp.ne.s32 	%p1, %r1, 0;
	@%p1 bra 	$L__BB0_2;
	ld.global.f32 	%f6, [%rd2];
	st.global.f32 	[%rd1], %f6;
	bra.uni 	$L__BB0_3;
$L__BB0_2:
	mul.wide.s32 	%rd5, %r1, 4;
	add.s64 	%rd6, %rd2, %rd5;
	ld.global.f32 	%f2, [%rd6];
	ld.global.f32 	%f3, [%rd6+-4];
	sub.f32 	%f4, %f3, %f2;
	fma.rn.f32 	%f5, %f1, %f4, %f2;
	add.s64 	%rd7, %rd1, %rd5;
	st.global.f32 	[%rd7], %f5;
$L__BB0_3:
	ret;

}
	// .globl	_ZN3cub18CUB_300001_SM_10006detail11EmptyKernelIvEEvv
.visible .entry _ZN3cub18CUB_300001_SM_10006detail11EmptyKernelIvEEvv()
{


	ret;

}
	// .globl	_ZN3cub18CUB_300001_SM_10006detail8for_each13static_kernelINS2_12policy_hub_t12policy_500_tEmN6thrust24THRUST_300001_SM_1000_NS8cuda_cub20__uninitialized_fill7functorINS7_10device_ptrIfEEfEEEEvT0_T1_
.visible .entry _ZN3cub18CUB_300001_SM_10006detail8for_each13static_kernelINS2_12policy_hub_t12policy_500_tEmN6thrust24THRUST_300001_SM_1000_NS8cuda_cub20__uninitialized_fill7functorINS7_10device_ptrIfEEfEEEEvT0_T1_(
	.param .u64 _ZN3cub18CUB_300001_SM_10006detail8for_each13static_kernelINS2_12policy_hub_t12policy_500_tEmN6thrust24THRUST_300001_SM_1000_NS8cuda_cub20__uninitialized_fill7functorINS7_10device_ptrIfEEfEEEEvT0_T1__param_0,
	.param .align 8 .b8 _ZN3cub18CUB_300001_SM_10006detail8for_each13static_kernelINS2_12policy_hub_t12policy_500_tEmN6thrust24THRUST_300001_SM_1000_NS8cuda_cub20__uninitialized_fill7functorINS7_10device_ptrIfEEfEEEEvT0_T1__param_1[16]
)
.maxntid 256
{
	.reg .pred 	%p<4>;
	.reg .b16 	%rs<5>;
	.reg .b32 	%r<10>;
	.reg .b32 	%f<3>;
	.reg .b64 	%rd<16>;

	ld.param.f32 	%f2, [_ZN3cub18CUB_300001_SM_10006detail8for_each13static_kernelINS2_12policy_hub_t12policy_500_tEmN6thrust24THRUST_300001_SM_1000_NS8cuda_cub20__uninitialized_fill7functorINS7_10device_ptrIfEEfEEEEvT0_T1__param_1+8];
	ld.param.u64 	%rd4, [_ZN3cub18CUB_300001_SM_10006detail8for_each13static_kernelINS2_12policy_hub_t12policy_500_tEmN6thrust24THRUST_300001_SM_1000_NS8cuda_cub20__uninitialized_fill7functorINS7_10device_ptrIfEEfEEEEvT0_T1__param_1];
	ld.param.u64 	%rd5, [_ZN3cub18CUB_300001_SM_10006detail8for_each13static_kernelINS2_12policy_hub_t12policy_500_tEmN6thrust24THRUST_300001_SM_1000_NS8cuda_cub20__uninitialized_fill7functorINS7_10device_ptrIfEEfEEEEvT0_T1__param_0];
	mov.u32 	%r7, %ctaid.x;
	mul.wide.u32 	%rd1, %r7, 512;
	sub.s64 	%rd2, %rd5, %rd1;
	setp.lt.u64 	%p1, %rd2, 512;
	@%p1 bra 	$L__BB2_2;
	mov.u32 	%r9, %tid.x;
	cvta.to.global.u64 	%rd11, %rd4;
	cvt.u64.u32 	%rd12, %r9;
	add.s64 	%rd13, %rd1, %rd12;
	shl.b64 	%rd14, %rd13, 2;
	add.s64 	%rd15, %rd11, %rd14;
	st.global.f32 	[%rd15], %f2;
	st.global.f32 	[%rd15+1024], %f2;
	bra.uni 	$L__BB2_6;
$L__BB2_2:
	cvta.to.global.u64 	%rd6, %rd4;
	mov.u32 	%r1, %tid.x;
	cvt.u64.u32 	%rd7, %r1;
	setp.le.u64 	%p2, %rd2, %rd7;
	add.s64 	%rd8, %rd1, %rd7;
	shl.b64 	%rd9, %rd8, 2;
	add.s64 	%rd3, %rd6, %rd9;
	@%p2 bra 	$L__BB2_4;
	st.global.f32 	[%rd3], %f2;
$L__BB2_4:
	add.s32 	%r8, %r1, 256;
	cvt.u64.u32 	%rd10, %r8;
	setp.le.u64 	%p3, %rd2, %rd10;
	@%p3 bra 	$L__BB2_6;
	st.global.f32 	[%rd3+1024], %f2;
$L__BB2_6:
	ret;

}
	// .globl	_ZN3cub18CUB_300001_SM_10006detail9transform16transform_kernelINS2_10policy_hubILb1EN4cuda3std3__45tupleIJN6thrust24THRUST_300001_SM_1000_NS6detail15normal_iteratorINSA_10device_ptrIfEEEESF_EEEE10policy1000Ei7FunctorSF_JPfSK_EEEvT0_iT1_T2_DpNS2_10kernel_argIT3_EE
.visible .entry _ZN3cub18CUB_300001_SM_10006detail9transform16transform_kernelINS2_10policy_hubILb1EN4cuda3std3__45tupleIJN6thrust24THRUST_300001_SM_1000_NS6detail15normal_iteratorINSA_10device_ptrIfEEEESF_EEEE10policy1000Ei7FunctorSF_JPfSK_EEEvT0_iT1_T2_DpNS2_10kernel_argIT3_EE(
	.param .u32 _ZN3cub18CUB_300001_SM_10006detail9transform16transform_kernelINS2_10policy_hubILb1EN4cuda3std3__45tupleIJN6thrust24THRUST_300001_SM_1000_NS6detail15normal_iteratorINSA_10device_ptrIfEEEESF_EEEE10policy1000Ei7FunctorSF_JPfSK_EEEvT0_iT1_T2_DpNS2_10kernel_argIT3_EE_param_0,
	.param .u32 _ZN3cub18CUB_300001_SM_10006detail9transform16transform_kernelINS2_10policy_hubILb1EN4cuda3std3__45tupleIJN6thrust24THRUST_300001_SM_1000_NS6detail15normal_iteratorINSA_10device_ptrIfEEEESF_EEEE10policy1000Ei7FunctorSF_JPfSK_EEEvT0_iT1_T2_DpNS2_10kernel_argIT3_EE_param_1,
	.param .align 4 .b8 _ZN3cub18CUB_300001_SM_10006detail9transform16transform_kernelINS2_10policy_hubILb1EN4cuda3std3__45tupleIJN6thrust24THRUST_300001_SM_1000_NS6detail15normal_iteratorINSA_10device_ptrIfEEEESF_EEEE10policy1000Ei7FunctorSF_JPfSK_EEEvT0_iT1_T2_DpNS2_10kernel_argIT3_EE_param_2[4],
	.param .align 8 .b8 _ZN3cub18CUB_300001_SM_10006detail9transform16transform_kernelINS2_10policy_hubILb1EN4cuda3std3__45tupleIJN6thrust24THRUST_300001_SM_1000_NS6detail15normal_iteratorINSA_10device_ptrIfEEEESF_EEEE10policy1000Ei7FunctorSF_JPfSK_EEEvT0_iT1_T2_DpNS2_10kernel_argIT3_EE_param_3[8],
	.param .align 8 .b8 _ZN3cub18CUB_300001_SM_10006detail9transform16transform_kernelINS2_10policy_hubILb1EN4cuda3std3__45tupleIJN6thrust24THRUST_300001_SM_1000_NS6detail15normal_iteratorINSA_10device_ptrIfEEEESF_EEEE10policy1000Ei7FunctorSF_JPfSK_EEEvT0_iT1_T2_DpNS2_10kernel_argIT3_EE_param_4[16],
	.param .align 8 .b8 _ZN3cub18CUB_300001_SM_10006detail9transform16transform_kernelINS2_10policy_hubILb1EN4cuda3std3__45tupleIJN6thrust24THRUST_300001_SM_1000_NS6detail15normal_iteratorINSA_10device_ptrIfEEEESF_EEEE10policy1000Ei7FunctorSF_JPfSK_EEEvT0_iT1_T2_DpNS2_10kernel_argIT3_EE_param_5[16]
)
.maxntid 128
{
	.reg .pred 	%p<38>;
	.reg .b32 	%r<81>;
	.reg .b32 	%f<123>;
	.reg .b64 	%rd<97>;

	ld.param.f32 	%f2, [_ZN3cub18CUB_300001_SM_10006detail9transform16transform_kernelINS2_10policy_hubILb1EN4cuda3std3__45tupleIJN6thrust24THRUST_300001_SM_1000_NS6detail15normal_iteratorINSA_10device_ptrIfEEEESF_EEEE10policy1000Ei7FunctorSF_JPfSK_EEEvT0_iT1_T2_DpNS2_10kernel_argIT3_EE_param_2];
	ld.param.u32 	%r45, [_ZN3cub18CUB_300001_SM_10006detail9transform16transform_kernelINS2_10policy_hubILb1EN4cuda3std3__45tupleIJN6thrust24THRUST_300001_SM_1000_NS6detail15normal_iteratorINSA_10device_ptrIfEEEESF_EEEE10policy1000Ei7FunctorSF_JPfSK_EEEvT0_iT1_T2_DpNS2_10kernel_argIT3_EE_param_0];
	ld.param.u64 	%rd27, [_ZN3cub18CUB_300001_SM_10006detail9transform16transform_kernelINS2_10policy_hubILb1EN4cuda3std3__45tupleIJN6thrust24THRUST_300001_SM_1000_NS6detail15normal_iteratorINSA_10device_ptrIfEEEESF_EEEE10policy1000Ei7FunctorSF_JPfSK_EEEvT0_iT1_T2_DpNS2_10kernel_argIT3_EE_param_5];
	ld.param.u64 	%rd25, [_ZN3cub18CUB_300001_SM_10006detail9transform16transform_kernelINS2_10policy_hubILb1EN4cuda3std3__45tupleIJN6thrust24THRUST_300001_SM_1000_NS6detail15normal_iteratorINSA_10device_ptrIfEEEESF_EEEE10policy1000Ei7FunctorSF_JPfSK_EEEvT0_iT1_T2_DpNS2_10kernel_argIT3_EE_param_4];
	ld.param.u64 	%rd29, [_ZN3cub18CUB_300001_SM_10006detail9transform16transform_kernelINS2_10policy_hubILb1EN4cuda3std3__45tupleIJN6thrust24THRUST_300001_SM_1000_NS6detail15normal_iteratorINSA_10device_ptrIfEEEESF_EEEE10policy1000Ei7FunctorSF_JPfSK_EEEvT0_iT1_T2_DpNS2_10kernel_argIT3_EE_param_3];
	ld.param.u32 	%r44, [_ZN3cub18CUB_300001_SM_10006detail9transform16transform_kernelINS2_10policy_hubILb1EN4cuda3std3__45tupleIJN6thrust24THRUST_300001_SM_1000_NS6detail15normal_iteratorINSA_10device_ptrIfEEEESF_EEEE10policy1000Ei7FunctorSF_JPfSK_EEEvT0_iT1_T2_DpNS2_10kernel_argIT3_EE_param_1];
	cvta.to.global.u64 	%rd1, %rd29;
	cvta.to.global.u64 	%rd2, %rd25;
	cvta.to.global.u64 	%rd3, %rd27;
	shl.b32 	%r1, %r44, 7;
	mov.u32 	%r46, %ctaid.x;
	mul.lo.s32 	%r2, %r1, %r46;
	sub.s32 	%r3, %r45, %r2;
	min.s32 	%r4, %r1, %r3;
	shl.b32 	%r5, %r4, 2;
	mov.u32 	%r6, %tid.x;
	shl.b32 	%r71, %r6, 7;
	setp.ge.s32 	%p1, %r71, %r5;
	@%p1 bra 	$L__BB3_5;
	mul.wide.u32 	%rd4, %r6, 128;
	add.s64 	%rd30, %rd2, %rd4;
	mul.wide.s32 	%rd5, %r2, 4;
	add.s64 	%rd94, %rd30, %rd5;
	mov.u32 	%r70, %r71;
$L__BB3_2:
	.pragma "nounroll";
	// begin inline asm
	prefetch.global.L2 [%rd94];
	// end inline asm
	add.s32 	%r70, %r70, 16384;
	add.s64 	%rd94, %rd94, 16384;
	setp.lt.s32 	%p2, %r70, %r5;
	@%p2 bra 	$L__BB3_2;
	add.s64 	%rd32, %rd3, %rd4;
	add.s64 	%rd95, %rd32, %rd5;
$L__BB3_4:
	.pragma "nounroll";
	// begin inline asm
	prefetch.global.L2 [%rd95];
	// end inline asm
	add.s32 	%r71, %r71, 16384;
	add.s64 	%rd95, %rd95, 16384;
	setp.lt.s32 	%p3, %r71, %r5;
	@%p3 bra 	$L__BB3_4;
$L__BB3_5:
	mul.wide.s32 	%rd96, %r2, 4;
	add.s64 	%rd12, %rd2, %rd96;
	add.s64 	%rd13, %rd3, %rd96;
	add.s64 	%rd14, %rd1, %rd96;
	setp.gt.s32 	%p4, %r1, %r3;
	@%p4 bra 	$L__BB3_18;
	setp.lt.s32 	%p5, %r44, 1;
	@%p5 bra 	$L__BB3_59;
	and.b32  	%r12, %r44, 7;
	setp.lt.u32 	%p6, %r44, 8;
	mov.b32 	%r79, 0;
	@%p6 bra 	$L__BB3_10;
	and.b32  	%r48, %r44, 2147483640;
	neg.s32 	%r73, %r48;
	mul.wide.u32 	%rd35, %r6, 4;
	add.s64 	%rd15, %rd1, %rd35;
	add.s64 	%rd36, %rd96, 1536;
	add.s64 	%rd17, %rd2, %rd36;
	add.s32 	%r72, %r6, 128;
	add.s64 	%rd18, %rd3, %rd36;
	add.s64 	%rd19, %rd1, %rd36;
$L__BB3_9:
	.pragma "nounroll";
	and.b32  	%r79, %r44, 2147483640;
	mul.wide.s32 	%rd37, %r72, 4;
	add.s64 	%rd38, %rd17, %rd37;
	add.s64 	%rd39, %rd18, %rd37;
	add.s64 	%rd40, %rd19, %rd37;
	cvta.to.global.u64 	%rd41, %rd25;
	mul.wide.u32 	%rd42, %r6, 4;
	add.s64 	%rd43, %rd41, %rd42;
	add.s64 	%rd44, %rd43, %rd96;
	ld.global.f32 	%f3, [%rd44];
	cvta.to.global.u64 	%rd45, %rd27;
	add.s64 	%rd46, %rd45, %rd42;
	add.s64 	%rd47, %rd46, %rd96;
	ld.global.f32 	%f4, [%rd47];
	sub.f32 	%f5, %f4, %f3;
	fma.rn.f32 	%f6, %f2, %f5, %f3;
	add.s64 	%rd48, %rd15, %rd96;
	st.global.f32 	[%rd48], %f6;
	ld.global.f32 	%f7, [%rd38+-1536];
	ld.global.f32 	%f8, [%rd39+-1536];
	sub.f32 	%f9, %f8, %f7;
	fma.rn.f32 	%f10, %f2, %f9, %f7;
	st.global.f32 	[%rd40+-1536], %f10;
	ld.global.f32 	%f11, [%rd38+-1024];
	ld.global.f32 	%f12, [%rd39+-1024];
	sub.f32 	%f13, %f12, %f11;
	fma.rn.f32 	%f14, %f2, %f13, %f11;
	st.global.f32 	[%rd40+-1024], %f14;
	ld.global.f32 	%f15, [%rd38+-512];
	ld.global.f32 	%f16, [%rd39+-512];
	sub.f32 	%f17, %f16, %f15;
	fma.rn.f32 	%f18, %f2, %f17, %f15;
	st.global.f32 	[%rd40+-512], %f18;
	ld.global.f32 	%f19, [%rd38];
	ld.global.f32 	%f20, [%rd39];
	sub.f32 	%f21, %f20, %f19;
	fma.rn.f32 	%f22, %f2, %f21, %f19;
	st.global.f32 	[%rd40], %f22;
	ld.global.f32 	%f23, [%rd38+512];
	ld.global.f32 	%f24, [%rd39+512];
	sub.f32 	%f25, %f24, %f23;
	fma.rn.f32 	%f26, %f2, %f25, %f23;
	st.global.f32 	[%rd40+512], %f26;
	ld.global.f32 	%f27, [%rd38+1024];
	ld.global.f32 	%f28, [%rd39+1024];
	sub.f32 	%f29, %f28, %f27;
	fma.rn.f32 	%f30, %f2, %f29, %f27;
	st.global.f32 	[%rd40+1024], %f30;
	ld.global.f32 	%f31, [%rd38+1536];
	ld.global.f32 	%f32, [%rd39+1536];
	sub.f32 	%f33, %f32, %f31;
	fma.rn.f32 	%f34, %f2, %f33, %f31;
	st.global.f32 	[%rd40+1536], %f34;
	add.s32 	%r73, %r73, 8;
	add.s64 	%rd96, %rd96, 4096;
	add.s32 	%r72, %r72, 1024;
	setp.eq.s32 	%p7, %r73, 0;
	@%p7 bra 	$L__BB3_10;
	bra.uni 	$L__BB3_9;
$L__BB3_10:
	setp.eq.s32 	%p8, %r12, 0;
	@%p8 bra 	$L__BB3_59;
	and.b32  	%r39, %r44, 3;
	setp.lt.u32 	%p9, %r12, 4;
	@%p9 bra 	$L__BB3_13;
	shl.b32 	%r49, %r79, 7;
	add.s32 	%r50, %r49, %r6;
	mul.wide.s32 	%rd49, %r50, 4;
	add.s64 	%rd50, %rd12, %rd49;
	ld.global.f32 	%f35, [%rd50];
	add.s64 	%rd51, %rd13, %rd49;
	ld.global.f32 	%f36, [%rd51];
	sub.f32 	%f37, %f36, %f35;
	fma.rn.f32 	%f38, %f2, %f37, %f35;
	add.s64 	%rd52, %rd14, %rd49;
	st.global.f32 	[%rd52], %f38;
	ld.global.f32 	%f39, [%rd50+512];
	ld.global.f32 	%f40, [%rd51+512];
	sub.f32 	%f41, %f40, %f39;
	fma.rn.f32 	%f42, %f2, %f41, %f39;
	st.global.f32 	[%rd52+512], %f42;
	ld.global.f32 	%f43, [%rd50+1024];
	ld.global.f32 	%f44, [%rd51+1024];
	sub.f32 	%f45, %f44, %f43;
	fma.rn.f32 	%f46, %f2, %f45, %f43;
	st.global.f32 	[%rd52+1024], %f46;
	ld.global.f32 	%f47, [%rd50+1536];
	ld.global.f32 	%f48, [%rd51+1536];
	sub.f32 	%f49, %f48, %f47;
	fma.rn.f32 	%f50, %f2, %f49, %f47;
	st.global.f32 	[%rd52+1536], %f50;
	add.s32 	%r79, %r79, 4;
$L__BB3_13:
	setp.eq.s32 	%p10, %r39, 0;
	@%p10 bra 	$L__BB3_59;
	setp.eq.s32 	%p11, %r39, 1;
	@%p11 bra 	$L__BB3_16;
	shl.b32 	%r51, %r79, 7;
	add.s32 	%r52, %r51, %r6;
	mul.wide.s32 	%rd53, %r52, 4;
	add.s64 	%rd54, %rd12, %rd53;
	ld.global.f32 	%f51, [%rd54];
	add.s64 	%rd55, %rd13, %rd53;
	ld.global.f32 	%f52, [%rd55];
	sub.f32 	%f53, %f52, %f51;
	fma.rn.f32 	%f54, %f2, %f53, %f51;
	add.s64 	%rd56, %rd14, %rd53;
	st.global.f32 	[%rd56], %f54;
	ld.global.f32 	%f55, [%rd54+512];
	ld.global.f32 	%f56, [%rd55+512];
	sub.f32 	%f57, %f56, %f55;
	fma.rn.f32 	%f58, %f2, %f57, %f55;
	st.global.f32 	[%rd56+512], %f58;
	add.s32 	%r79, %r79, 2;
$L__BB3_16:
	and.b32  	%r53, %r44, 1;
	setp.eq.b32 	%p12, %r53, 1;
	not.pred 	%p13, %p12;
	@%p13 bra 	$L__BB3_59;
	shl.b32 	%r54, %r79, 7;
	add.s32 	%r55, %r54, %r6;
	mul.wide.s32 	%rd57, %r55, 4;
	add.s64 	%rd58, %rd12, %rd57;
	ld.global.f32 	%f59, [%rd58];
	add.s64 	%rd59, %rd13, %rd57;
	ld.global.f32 	%f60, [%rd59];
	sub.f32 	%f61, %f60, %f59;
	fma.rn.f32 	%f62, %f2, %f61, %f59;
	add.s64 	%rd60, %rd14, %rd57;
	st.global.f32 	[%rd60], %f62;
	bra.uni 	$L__BB3_59;
$L__BB3_18:
	setp.lt.s32 	%p14, %r44, 1;
	@%p14 bra 	$L__BB3_59;
	and.b32  	%r15, %r44, 7;
	setp.lt.u32 	%p15, %r44, 8;
	mov.b32 	%r75, 0;
	@%p15 bra 	$L__BB3_38;
	and.b32  	%r75, %r44, 2147483640;
	mov.b32 	%r74, 0;
$L__BB3_21:
	.pragma "nounroll";
	shl.b32 	%r58, %r74, 7;
	add.s32 	%r23, %r58, %r6;
	setp.ge.s32 	%p16, %r23, %r4;
	@%p16 bra 	$L__BB3_23;
	mul.wide.u32 	%rd61, %r23, 4;
	add.s64 	%rd62, %rd12, %rd61;
	ld.global.f32 	%f63, [%rd62];
	add.s64 	%rd63, %rd13, %rd61;
	ld.global.f32 	%f64, [%rd63];
	sub.f32 	%f65, %f64, %f63;
	fma.rn.f32 	%f66, %f2, %f65, %f63;
	add.s64 	%rd64, %rd14, %rd61;
	st.global.f32 	[%rd64], %f66;
$L__BB3_23:
	add.s32 	%r59, %r23, 128;
	setp.ge.s32 	%p17, %r59, %r4;
	mul.wide.s32 	%rd65, %r59, 4;
	add.s64 	%rd22, %rd12, %rd65;
	add.s64 	%rd23, %rd13, %rd65;
	add.s64 	%rd24, %rd14, %rd65;
	@%p17 bra 	$L__BB3_25;
	ld.global.f32 	%f67, [%rd22];
	ld.global.f32 	%f68, [%rd23];
	sub.f32 	%f69, %f68, %f67;
	fma.rn.f32 	%f70, %f2, %f69, %f67;
	st.global.f32 	[%rd24], %f70;
$L__BB3_25:
	add.s32 	%r60, %r23, 256;
	setp.ge.s32 	%p18, %r60, %r4;
	@%p18 bra 	$L__BB3_27;
	ld.global.f32 	%f71, [%rd22+512];
	ld.global.f32 	%f72, [%rd23+512];
	sub.f32 	%f73, %f72, %f71;
	fma.rn.f32 	%f74, %f2, %f73, %f71;
	st.global.f32 	[%rd24+512], %f74;
$L__BB3_27:
	add.s32 	%r61, %r23, 384;
	setp.ge.s32 	%p19, %r61, %r4;
	@%p19 bra 	$L__BB3_29;
	ld.global.f32 	%f75, [%rd22+1024];
	ld.global.f32 	%f76, [%rd23+1024];
	sub.f32 	%f77, %f76, %f75;
	fma.rn.f32 	%f78, %f2, %f77, %f75;
	st.global.f32 	[%rd24+1024], %f78;
$L__BB3_29:
	add.s32 	%r62, %r23, 512;
	setp.ge.s32 	%p20, %r62, %r4;
	@%p20 bra 	$L__BB3_31;
	ld.global.f32 	%f79, [%rd22+1536];
	ld.global.f32 	%f80, [%rd23+1536];
	sub.f32 	%f81, %f80, %f79;
	fma.rn.f32 	%f82, %f2, %f81, %f79;
	st.global.f32 	[%rd24+1536], %f82;
$L__BB3_31:
	add.s32 	%r63, %r23, 640;
	setp.ge.s32 	%p21, %r63, %r4;
	@%p21 bra 	$L__BB3_33;
	ld.global.f32 	%f83, [%rd22+2048];
	ld.global.f32 	%f84, [%rd23+2048];
	sub.f32 	%f85, %f84, %f83;
	fma.rn.f32 	%f86, %f2, %f85, %f83;
	st.global.f32 	[%rd24+2048], %f86;
$L__BB3_33:
	add.s32 	%r64, %r23, 768;
	setp.ge.s32 	%p22, %r64, %r4;
	@%p22 bra 	$L__BB3_35;
	ld.global.f32 	%f87, [%rd22+2560];
	ld.global.f32 	%f88, [%rd23+2560];
	sub.f32 	%f89, %f88, %f87;
	fma.rn.f32 	%f90, %f2, %f89, %f87;
	st.global.f32 	[%rd24+2560], %f90;
$L__BB3_35:
	add.s32 	%r65, %r23, 896;
	setp.ge.s32 	%p23, %r65, %r4;
	@%p23 bra 	$L__BB3_37;
	ld.global.f32 	%f91, [%rd22+3072];
	ld.global.f32 	%f92, [%rd23+3072];
	sub.f32 	%f93, %f92, %f91;
	fma.rn.f32 	%f94, %f2, %f93, %f91;
	st.global.f32 	[%rd24+3072], %f94;
$L__BB3_37:
	add.s32 	%r74, %r74, 8;
	setp.ne.s32 	%p24, %r74, %r75;
	@%p24 bra 	$L__BB3_21;
$L__BB3_38:
	setp.eq.s32 	%p25, %r15, 0;
	@%p25 bra 	$L__BB3_59;
	and.b32  	%r26, %r44, 3;
	setp.lt.u32 	%p26, %r15, 4;
	@%p26 bra 	$L__BB3_49;
	shl.b32 	%r66, %r75, 7;
	add.s32 	%r27, %r66, %r6;
	setp.ge.s32 	%p27, %r27, %r4;
	@%p27 bra 	$L__BB3_42;
	mul.wide.s32 	%rd66, %r27, 4;
	add.s64 	%rd67, %rd12, %rd66;
	ld.global.f32 	%f95, [%rd67];
	add.s64 	%rd68, %rd13, %rd66;
	ld.global.f32 	%f96, [%rd68];
	sub.f32 	%f97, %f96, %f95;
	fma.rn.f32 	%f98, %f2, %f97, %f95;
	add.s64 	%rd69, %rd14, %rd66;
	st.global.f32 	[%rd69], %f98;
$L__BB3_42:
	add.s32 	%r28, %r27, 128;
	setp.ge.s32 	%p28, %r28, %r4;
	@%p28 bra 	$L__BB3_44;
	mul.wide.s32 	%rd70, %r28, 4;
	add.s64 	%rd71, %rd12, %rd70;
	ld.global.f32 	%f99, [%rd71];
	add.s64 	%rd72, %rd13, %rd70;
	ld.global.f32 	%f100, [%rd72];
	sub.f32 	%f101, %f100, %f99;
	fma.rn.f32 	%f102, %f2, %f101, %f99;
	add.s64 	%rd73, %rd14, %rd70;
	st.global.f32 	[%rd73], %f102;
$L__BB3_44:
	add.s32 	%r29, %r27, 256;
	setp.ge.s32 	%p29, %r29, %r4;
	@%p29 bra 	$L__BB3_46;
	mul.wide.s32 	%rd74, %r29, 4;
	add.s64 	%rd75, %rd12, %rd74;
	ld.global.f32 	%f103, [%rd75];
	add.s64 	%rd76, %rd13, %rd74;
	ld.global.f32 	%f104, [%rd76];
	sub.f32 	%f105, %f104, %f103;
	fma.rn.f32 	%f106, %f2, %f105, %f103;
	add.s64 	%rd77, %rd14, %rd74;
	st.global.f32 	[%rd77], %f106;
$L__BB3_46:
	add.s32 	%r30, %r27, 384;
	setp.ge.s32 	%p30, %r30, %r4;
	@%p30 bra 	$L__BB3_48;
	mul.wide.s32 	%rd78, %r30, 4;
	add.s64 	%rd79, %rd12, %rd78;
	ld.global.f32 	%f107, [%rd79];
	add.s64 	%rd80, %rd13, %rd78;
	ld.global.f32 	%f108, [%rd80];
	sub.f32 	%f109, %f108, %f107;
	fma.rn.f32 	%f110, %f2, %f109, %f107;
	add.s64 	%rd81, %rd14, %rd78;
	st.global.f32 	[%rd81], %f110;
$L__BB3_48:
	add.s32 	%r75, %r75, 4;
$L__BB3_49:
	setp.eq.s32 	%p31, %r26, 0;
	@%p31 bra 	$L__BB3_59;
	setp.eq.s32 	%p32, %r26, 1;
	@%p32 bra 	$L__BB3_56;
	shl.b32 	%r67, %r75, 7;
	add.s32 	%r33, %r67, %r6;
	setp.ge.s32 	%p33, %r33, %r4;
	@%p33 bra 	$L__BB3_53;
	mul.wide.s32 	%rd82, %r33, 4;
	add.s64 	%rd83, %rd12, %rd82;
	ld.global.f32 	%f111, [%rd83];
	add.s64 	%rd84, %rd13, %rd82;
	ld.global.f32 	%f112, [%rd84];
	sub.f32 	%f113, %f112, %f111;
	fma.rn.f32 	%f114, %f2, %f113, %f111;
	add.s64 	%rd85, %rd14, %rd82;
	st.global.f32 	[%rd85], %f114;
$L__BB3_53:
	add.s32 	%r34, %r33, 128;
	setp.ge.s32 	%p34, %r34, %r4;
	@%p34 bra 	$L__BB3_55;
	mul.wide.s32 	%rd86, %r34, 4;
	add.s64 	%rd87, %rd12, %rd86;
	ld.global.f32 	%f115, [%rd87];
	add.s64 	%rd88, %rd13, %rd86;
	ld.global.f32 	%f116, [%rd88];
	sub.f32 	%f117, %f116, %f115;
	fma.rn.f32 	%f118, %f2, %f117, %f115;
	add.s64 	%rd89, %rd14, %rd86;
	st.global.f32 	[%rd89], %f118;
$L__BB3_55:
	add.s32 	%r75, %r75, 2;
$L__BB3_56:
	and.b32  	%r68, %r44, 1;
	setp.eq.b32 	%p35, %r68, 1;
	not.pred 	%p36, %p35;
	@%p36 bra 	$L__BB3_59;
	shl.b32 	%r69, %r75, 7;
	add.s32 	%r37, %r69, %r6;
	setp.ge.s32 	%p37, %r37, %r4;
	@%p37 bra 	$L__BB3_59;
	mul.wide.s32 	%rd90, %r37, 4;
	add.s64 	%rd91, %rd12, %rd90;
	ld.global.f32 	%f119, [%rd91];
	add.s64 	%rd92, %rd13, %rd90;
	ld.global.f32 	%f120, [%rd92];
	sub.f32 	%f121, %f120, %f119;
	fma.rn.f32 	%f122, %f2, %f121, %f119;
	add.s64 	%rd93, %rd14, %rd90;
	st.global.f32 	[%rd93], %f122;
$L__BB3_59:
	ret;

}
	// .globl	_ZN3cub18CUB_300001_SM_10006detail9transform16transform_kernelINS2_10policy_hubILb1EN4cuda3std3__45tupleIJN6thrust24THRUST_300001_SM_1000_NS6detail15normal_iteratorINSA_10device_ptrIfEEEESF_EEEE10policy1000El7FunctorSF_JPfSK_EEEvT0_iT1_T2_DpNS2_10kernel_argIT3_EE
.visible .entry _ZN3cub18CUB_300001_SM_10006detail9transform16transform_kernelINS2_10policy_hubILb1EN4cuda3std3__45tupleIJN6thrust24THRUST_300001_SM_1000_NS6detail15normal_iteratorINSA_10device_ptrIfEEEESF_EEEE10policy1000El7FunctorSF_JPfSK_EEEvT0_iT1_T2_DpNS2_10kernel_argIT3_EE(
	.param .u64 _ZN3cub18CUB_300001_SM_10006detail9transform16transform_kernelINS2_10policy_hubILb1EN4cuda3std3__45tupleIJN6thrust24THRUST_300001_SM_1000_NS6detail15normal_iteratorINSA_10device_ptrIfEEEESF_EEEE10policy1000El7FunctorSF_JPfSK_EEEvT0_iT1_T2_DpNS2_10kernel_argIT3_EE_param_0,
	.param .u32 _ZN3cub18CUB_300001_SM_10006detail9transform16transform_kernelINS2_10policy_hubILb1EN4cuda3std3__45tupleIJN6thrust24THRUST_300001_SM_1000_NS6detail15normal_iteratorINSA_10device_ptrIfEEEESF_EEEE10policy1000El7FunctorSF_JPfSK_EEEvT0_iT1_T2_DpNS2_10kernel_argIT3_EE_param_1,
	.param .align 4 .b8 _ZN3cub18CUB_300001_SM_10006detail9transform16transform_kernelINS2_10policy_hubILb1EN4cuda3std3__45tupleIJN6thrust24THRUST_300001_SM_1000_NS6detail15normal_iteratorINSA_10device_ptrIfEEEESF_EEEE10policy1000El7FunctorSF_JPfSK_EEEvT0_iT1_T2_DpNS2_10kernel_argIT3_EE_param_2[4],
	.param .align 8 .b8 _ZN3cub18CUB_300001_SM_10006detail9transform16transform_kernelINS2_10policy_hubILb1EN4cuda3std3__45tupleIJN6thrust24THRUST_300001_SM_1000_NS6detail15normal_iteratorINSA_10device_ptrIfEEEESF_EEEE10policy1000El7FunctorSF_JPfSK_EEEvT0_iT1_T2_DpNS2_10kernel_argIT3_EE_param_3[8],
	.param .align 8 .b8 _ZN3cub18CUB_300001_SM_10006detail9transform16transform_kernelINS2_10policy_hubILb1EN4cuda3std3__45tupleIJN6thrust24THRUST_300001_SM_1000_NS6detail15normal_iteratorINSA_10device_ptrIfEEEESF_EEEE10policy1000El7FunctorSF_JPfSK_EEEvT0_iT1_T2_DpNS2_10kernel_argIT3_EE_param_4[16],
	.param .align 8 .b8 _ZN3cub18CUB_300001_SM_10006detail9transform16transform_kernelINS2_10policy_hubILb1EN4cuda3std3__45tupleIJN6thrust24THRUST_300001_SM_1000_NS6detail15normal_iteratorINSA_10device_ptrIfEEEESF_EEEE10policy1000El7FunctorSF_JPfSK_EEEvT0_iT1_T2_DpNS2_10kernel_argIT3_EE_param_5[16]
)
.maxntid 128
{
	.reg .pred 	%p<38>;
	.reg .b32 	%r<78>;
	.reg .b32 	%f<123>;
	.reg .b64 	%rd<103>;

	ld.param.f32 	%f2, [_ZN3cub18CUB_300001_SM_10006detail9transform16transform_kernelINS2_10policy_hubILb1EN4cuda3std3__45tupleIJN6thrust24THRUST_300001_SM_1000_NS6detail15normal_iteratorINSA_10device_ptrIfEEEESF_EEEE10policy1000El7FunctorSF_JPfSK_EEEvT0_iT1_T2_DpNS2_10kernel_argIT3_EE_param_2];
	ld.param.u64 	%rd30, [_ZN3cub18CUB_300001_SM_10006detail9transform16transform_kernelINS2_10policy_hubILb1EN4cuda3std3__45tupleIJN6thrust24THRUST_300001_SM_1000_NS6detail15normal_iteratorINSA_10device_ptrIfEEEESF_EEEE10policy1000El7FunctorSF_JPfSK_EEEvT0_iT1_T2_DpNS2_10kernel_argIT3_EE_param_0];
	ld.param.u64 	%rd28, [_ZN3cub18CUB_300001_SM_10006detail9transform16transform_kernelINS2_10policy_hubILb1EN4cuda3std3__45tupleIJN6thrust24THRUST_300001_SM_1000_NS6detail15normal_iteratorINSA_10device_ptrIfEEEESF_EEEE10policy1000El7FunctorSF_JPfSK_EEEvT0_iT1_T2_DpNS2_10kernel_argIT3_EE_param_5];
	ld.param.u64 	%rd26, [_ZN3cub18CUB_300001_SM_10006detail9transform16transform_kernelINS2_10policy_hubILb1EN4cuda3std3__45tupleIJN6thrust24THRUST_300001_SM_1000_NS6detail15normal_iteratorINSA_10device_ptrIfEEEESF_EEEE10policy1000El7FunctorSF_JPfSK_EEEvT0_iT1_T2_DpNS2_10kernel_argIT3_EE_param_4];
	ld.param.u64 	%rd31, [_ZN3cub18CUB_300001_SM_10006detail9transform16transform_kernelINS2_10policy_hubILb1EN4cuda3std3__45tupleIJN6thrust24THRUST_300001_SM_1000_NS6detail15normal_iteratorINSA_10device_ptrIfEEEESF_EEEE10policy1000El7FunctorSF_JPfSK_EEEvT0_iT1_T2_DpNS2_10kernel_argIT3_EE_param_3];
	ld.param.u32 	%r42, [_ZN3cub18CUB_300001_SM_10006detail9transform16transform_kernelINS2_10policy_hubILb1EN4cuda3std3__45tupleIJN6thrust24THRUST_300001_SM_1000_NS6detail15normal_iteratorINSA_10device_ptrIfEEEESF_EEEE10policy1000El7FunctorSF_JPfSK_EEEvT0_iT1_T2_DpNS2_10kernel_argIT3_EE_param_1];
	cvta.to.global.u64 	%rd1, %rd31;
	cvta.to.global.u64 	%rd2, %rd26;
	cvta.to.global.u64 	%rd3, %rd28;
	shl.b32 	%r1, %r42, 7;
	mov.u32 	%r43, %ctaid.x;
	cvt.u64.u32 	%rd32, %r43;
	cvt.s64.s32 	%rd33, %r1;
	mul.lo.s64 	%rd4, %rd33, %rd32;
	sub.s64 	%rd34, %rd30, %rd4;
	min.s64 	%rd35, %rd34, %rd33;
	cvt.u32.u64 	%r2, %rd35;
	shl.b32 	%r3, %r2, 2;
	mov.u32 	%r4, %tid.x;
	shl.b32 	%r68, %r4, 7;
	setp.ge.s32 	%p1, %r68, %r3;
	@%p1 bra 	$L__BB4_5;
	shl.b64 	%rd5, %rd4, 2;
	add.s64 	%rd36, %rd2, %rd5;
	mul.wide.u32 	%rd6, %r4, 128;
	add.s64 	%rd100, %rd36, %rd6;
	mov.u32 	%r67, %r68;
$L__BB4_2:
	.pragma "nounroll";
	// begin inline asm
	prefetch.global.L2 [%rd100];
	// end inline asm
	add.s32 	%r67, %r67, 16384;
	add.s64 	%rd100, %rd100, 16384;
	setp.lt.s32 	%p2, %r67, %r3;
	@%p2 bra 	$L__BB4_2;
	add.s64 	%rd38, %rd3, %rd5;
	add.s64 	%rd101, %rd38, %rd6;
$L__BB4_4:
	.pragma "nounroll";
	// begin inline asm
	prefetch.global.L2 [%rd101];
	// end inline asm
	add.s32 	%r68, %r68, 16384;
	add.s64 	%rd101, %rd101, 16384;
	setp.lt.s32 	%p3, %r68, %r3;
	@%p3 bra 	$L__BB4_4;
$L__BB4_5:
	shl.b64 	%rd102, %rd4, 2;
	add.s64 	%rd13, %rd2, %rd102;
	add.s64 	%rd14, %rd3, %rd102;
	add.s64 	%rd15, %rd1, %rd102;
	setp.eq.s32 	%p4, %r1, %r2;
	@%p4 bra 	$L__BB4_47;
	setp.lt.s32 	%p5, %r42, 1;
	@%p5 bra 	$L__BB4_59;
	and.b32  	%r10, %r42, 7;
	setp.lt.u32 	%p6, %r42, 8;
	mov.b32 	%r75, 0;
	@%p6 bra 	$L__BB4_26;
	and.b32  	%r75, %r42, 2147483640;
	mov.b32 	%r71, 0;
$L__BB4_9:
	.pragma "nounroll";
	shl.b32 	%r46, %r71, 7;
	add.s32 	%r21, %r46, %r4;
	setp.ge.s32 	%p7, %r21, %r2;
	@%p7 bra 	$L__BB4_11;
	mul.wide.u32 	%rd41, %r21, 4;
	add.s64 	%rd42, %rd13, %rd41;
	ld.global.f32 	%f3, [%rd42];
	add.s64 	%rd43, %rd14, %rd41;
	ld.global.f32 	%f4, [%rd43];
	sub.f32 	%f5, %f4, %f3;
	fma.rn.f32 	%f6, %f2, %f5, %f3;
	add.s64 	%rd44, %rd15, %rd41;
	st.global.f32 	[%rd44], %f6;
$L__BB4_11:
	add.s32 	%r47, %r21, 128;
	setp.ge.s32 	%p8, %r47, %r2;
	mul.wide.s32 	%rd45, %r47, 4;
	add.s64 	%rd23, %rd13, %rd45;
	add.s64 	%rd24, %rd14, %rd45;
	add.s64 	%rd25, %rd15, %rd45;
	@%p8 bra 	$L__BB4_13;
	ld.global.f32 	%f7, [%rd23];
	ld.global.f32 	%f8, [%rd24];
	sub.f32 	%f9, %f8, %f7;
	fma.rn.f32 	%f10, %f2, %f9, %f7;
	st.global.f32 	[%rd25], %f10;
$L__BB4_13:
	add.s32 	%r48, %r21, 256;
	setp.ge.s32 	%p9, %r48, %r2;
	@%p9 bra 	$L__BB4_15;
	ld.global.f32 	%f11, [%rd23+512];
	ld.global.f32 	%f12, [%rd24+512];
	sub.f32 	%f13, %f12, %f11;
	fma.rn.f32 	%f14, %f2, %f13, %f11;
	st.global.f32 	[%rd25+512], %f14;
$L__BB4_15:
	add.s32 	%r49, %r21, 384;
	setp.ge.s32 	%p10, %r49, %r2;
	@%p10 bra 	$L__BB4_17;
	ld.global.f32 	%f15, [%rd23+1024];
	ld.global.f32 	%f16, [%rd24+1024];
	sub.f32 	%f17, %f16, %f15;
	fma.rn.f32 	%f18, %f2, %f17, %f15;
	st.global.f32 	[%rd25+1024], %f18;
$L__BB4_17:
	add.s32 	%r50, %r21, 512;
	setp.ge.s32 	%p11, %r50, %r2;
	@%p11 bra 	$L__BB4_19;
	ld.global.f32 	%f19, [%rd23+1536];
	ld.global.f32 	%f20, [%rd24+1536];
	sub.f32 	%f21, %f20, %f19;
	fma.rn.f32 	%f22, %f2, %f21, %f19;
	st.global.f32 	[%rd25+1536], %f22;
$L__BB4_19:
	add.s32 	%r51, %r21, 640;
	setp.ge.s32 	%p12, %r51, %r2;
	@%p12 bra 	$L__BB4_21;
	ld.global.f32 	%f23, [%rd23+2048];
	ld.global.f32 	%f24, [%rd24+2048];
	sub.f32 	%f25, %f24, %f23;
	fma.rn.f32 	%f26, %f2, %f25, %f23;
	st.global.f32 	[%rd25+2048], %f26;
$L__BB4_21:
	add.s32 	%r52, %r21, 768;
	setp.ge.s32 	%p13, %r52, %r2;
	@%p13 bra 	$L__BB4_23;
	ld.global.f32 	%f27, [%rd23+2560];
	ld.global.f32 	%f28, [%rd24+2560];
	sub.f32 	%f29, %f28, %f27;
	fma.rn.f32 	%f30, %f2, %f29, %f27;
	st.global.f32 	[%rd25+2560], %f30;
$L__BB4_23:
	add.s32 	%r53, %r21, 896;
	setp.ge.s32 	%p14, %r53, %r2;
	@%p14 bra 	$L__BB4_25;
	ld.global.f32 	%f31, [%rd23+3072];
	ld.global.f32 	%f32, [%rd24+3072];
	sub.f32 	%f33, %f32, %f31;
	fma.rn.f32 	%f34, %f2, %f33, %f31;
	st.global.f32 	[%rd25+3072], %f34;
$L__BB4_25:
	add.s32 	%r71, %r71, 8;
	setp.eq.s32 	%p15, %r71, %r75;
	@%p15 bra 	$L__BB4_26;
	bra.uni 	$L__BB4_9;
$L__BB4_26:
	setp.eq.s32 	%p16, %r10, 0;
	@%p16 bra 	$L__BB4_59;
	and.b32  	%r30, %r42, 3;
	setp.lt.u32 	%p17, %r10, 4;
	@%p17 bra 	$L__BB4_37;
	shl.b32 	%r54, %r75, 7;
	add.s32 	%r31, %r54, %r4;
	setp.ge.s32 	%p18, %r31, %r2;
	@%p18 bra 	$L__BB4_30;
	mul.wide.s32 	%rd46, %r31, 4;
	add.s64 	%rd47, %rd13, %rd46;
	ld.global.f32 	%f35, [%rd47];
	add.s64 	%rd48, %rd14, %rd46;
	ld.global.f32 	%f36, [%rd48];
	sub.f32 	%f37, %f36, %f35;
	fma.rn.f32 	%f38, %f2, %f37, %f35;
	add.s64 	%rd49, %rd15, %rd46;
	st.global.f32 	[%rd49], %f38;
$L__BB4_30:
	add.s32 	%r32, %r31, 128;
	setp.ge.s32 	%p19, %r32, %r2;
	@%p19 bra 	$L__BB4_32;
	mul.wide.s32 	%rd50, %r32, 4;
	add.s64 	%rd51, %rd13, %rd50;
	ld.global.f32 	%f39, [%rd51];
	add.s64 	%rd52, %rd14, %rd50;
	ld.global.f32 	%f40, [%rd52];
	sub.f32 	%f41, %f40, %f39;
	fma.rn.f32 	%f42, %f2, %f41, %f39;
	add.s64 	%rd53, %rd15, %rd50;
	st.global.f32 	[%rd53], %f42;
$L__BB4_32:
	add.s32 	%r33, %r31, 256;
	setp.ge.s32 	%p20, %r33, %r2;
	@%p20 bra 	$L__BB4_34;
	mul.wide.s32 	%rd54, %r33, 4;
	add.s64 	%rd55, %rd13, %rd54;
	ld.global.f32 	%f43, [%rd55];
	add.s64 	%rd56, %rd14, %rd54;
	ld.global.f32 	%f44, [%rd56];
	sub.f32 	%f45, %f44, %f43;
	fma.rn.f32 	%f46, %f2, %f45, %f43;
	add.s64 	%rd57, %rd15, %rd54;
	st.global.f32 	[%rd57], %f46;
$L__BB4_34:
	add.s32 	%r34, %r31, 384;
	setp.ge.s32 	%p21, %r34, %r2;
	@%p21 bra 	$L__BB4_36;
	mul.wide.s32 	%rd58, %r34, 4;
	add.s64 	%rd59, %rd13, %rd58;
	ld.global.f32 	%f47, [%rd59];
	add.s64 	%rd60, %rd14, %rd58;
	ld.global.f32 	%f48, [%rd60];
	sub.f32 	%f49, %f48, %f47;
	fma.rn.f32 	%f50, %f2, %f49, %f47;
	add.s64 	%rd61, %rd15, %rd58;
	st.global.f32 	[%rd61], %f50;
$L__BB4_36:
	add.s32 	%r75, %r75, 4;
$L__BB4_37:
	setp.eq.s32 	%p22, %r30, 0;
	@%p22 bra 	$L__BB4_59;
	setp.eq.s32 	%p23, %r30, 1;
	@%p23 bra 	$L__BB4_44;
	shl.b32 	%r55, %r75, 7;
	add.s32 	%r37, %r55, %r4;
	setp.ge.s32 	%p24, %r37, %r2;
	@%p24 bra 	$L__BB4_41;
	mul.wide.s32 	%rd62, %r37, 4;
	add.s64 	%rd63, %rd13, %rd62;
	ld.global.f32 	%f51, [%rd63];
	add.s64 	%rd64, %rd14, %rd62;
	ld.global.f32 	%f52, [%rd64];
	sub.f32 	%f53, %f52, %f51;
	fma.rn.f32 	%f54, %f2, %f53, %f51;
	add.s64 	%rd65, %rd15, %rd62;
	st.global.f32 	[%rd65], %f54;
$L__BB4_41:
	add.s32 	%r38, %r37, 128;
	setp.ge.s32 	%p25, %r38, %r2;
	@%p25 bra 	$L__BB4_43;
	mul.wide.s32 	%rd66, %r38, 4;
	add.s64 	%rd67, %rd13, %rd66;
	ld.global.f32 	%f55, [%rd67];
	add.s64 	%rd68, %rd14, %rd66;
	ld.global.f32 	%f56, [%rd68];
	sub.f32 	%f57, %f56, %f55;
	fma.rn.f32 	%f58, %f2, %f57, %f55;
	add.s64 	%rd69, %rd15, %rd66;
	st.global.f32 	[%rd69], %f58;
$L__BB4_43:
	add.s32 	%r75, %r75, 2;
$L__BB4_44:
	and.b32  	%r56, %r42, 1;
	setp.eq.b32 	%p26, %r56, 1;
	not.pred 	%p27, %p26;
	@%p27 bra 	$L__BB4_59;
	shl.b32 	%r57, %r75, 7;
	add.s32 	%r41, %r57, %r4;
	setp.ge.s32 	%p28, %r41, %r2;
	@%p28 bra 	$L__BB4_59;
	mul.wide.s32 	%rd70, %r41, 4;
	add.s64 	%rd71, %rd13, %rd70;
	ld.global.f32 	%f59, [%rd71];
	add.s64 	%rd72, %rd14, %rd70;
	ld.global.f32 	%f60, [%rd72];
	sub.f32 	%f61, %f60, %f59;
	fma.rn.f32 	%f62, %f2, %f61, %f59;
	add.s64 	%rd73, %rd15, %rd70;
	st.global.f32 	[%rd73], %f62;
	bra.uni 	$L__BB4_59;
$L__BB4_47:
	setp.lt.s32 	%p29, %r42, 1;
	@%p29 bra 	$L__BB4_59;
	and.b32  	%r12, %r42, 7;
	setp.lt.u32 	%p30, %r42, 8;
	mov.b32 	%r73, 0;
	@%p30 bra 	$L__BB4_51;
	and.b32  	%r59, %r42, 2147483640;
	neg.s32 	%r70, %r59;
	mul.wide.u32 	%rd74, %r4, 4;
	add.s64 	%rd16, %rd1, %rd74;
	add.s64 	%rd75, %rd102, 1536;
	add.s64 	%rd18, %rd2, %rd75;
	add.s32 	%r69, %r4, 128;
	add.s64 	%rd19, %rd3, %rd75;
	add.s64 	%rd20, %rd1, %rd75;
$L__BB4_50:
	.pragma "nounroll";
	and.b32  	%r73, %r42, 2147483640;
	mul.wide.s32 	%rd76, %r69, 4;
	add.s64 	%rd77, %rd18, %rd76;
	add.s64 	%rd78, %rd19, %rd76;
	add.s64 	%rd79, %rd20, %rd76;
	cvta.to.global.u64 	%rd80, %rd26;
	mul.wide.u32 	%rd81, %r4, 4;
	add.s64 	%rd82, %rd80, %rd81;
	add.s64 	%rd83, %rd82, %rd102;
	ld.global.f32 	%f63, [%rd83];
	cvta.to.global.u64 	%rd84, %rd28;
	add.s64 	%rd85, %rd84, %rd81;
	add.s64 	%rd86, %rd85, %rd102;
	ld.global.f32 	%f64, [%rd86];
	sub.f32 	%f65, %f64, %f63;
	fma.rn.f32 	%f66, %f2, %f65, %f63;
	add.s64 	%rd87, %rd16, %rd102;
	st.global.f32 	[%rd87], %f66;
	ld.global.f32 	%f67, [%rd77+-1536];
	ld.global.f32 	%f68, [%rd78+-1536];
	sub.f32 	%f69, %f68, %f67;
	fma.rn.f32 	%f70, %f2, %f69, %f67;
	st.global.f32 	[%rd79+-1536], %f70;
	ld.global.f32 	%f71, [%rd77+-1024];
	ld.global.f32 	%f72, [%rd78+-1024];
	sub.f32 	%f73, %f72, %f71;
	fma.rn.f32 	%f74, %f2, %f73, %f71;
	st.global.f32 	[%rd79+-1024], %f74;
	ld.global.f32 	%f75, [%rd77+-512];
	ld.global.f32 	%f76, [%rd78+-512];
	sub.f32 	%f77, %f76, %f75;
	fma.rn.f32 	%f78, %f2, %f77, %f75;
	st.global.f32 	[%rd79+-512], %f78;
	ld.global.f32 	%f79, [%rd77];
	ld.global.f32 	%f80, [%rd78];
	sub.f32 	%f81, %f80, %f79;
	fma.rn.f32 	%f82, %f2, %f81, %f79;
	st.global.f32 	[%rd79], %f82;
	ld.global.f32 	%f83, [%rd77+512];
	ld.global.f32 	%f84, [%rd78+512];
	sub.f32 	%f85, %f84, %f83;
	fma.rn.f32 	%f86, %f2, %f85, %f83;
	st.global.f32 	[%rd79+512], %f86;
	ld.global.f32 	%f87, [%rd77+1024];
	ld.global.f32 	%f88, [%rd78+1024];
	sub.f32 	%f89, %f88, %f87;
	fma.rn.f32 	%f90, %f2, %f89, %f87;
	st.global.f32 	[%rd79+1024], %f90;
	ld.global.f32 	%f91, [%rd77+1536];
	ld.global.f32 	%f92, [%rd78+1536];
	sub.f32 	%f93, %f92, %f91;
	fma.rn.f32 	%f94, %f2, %f93, %f91;
	st.global.f32 	[%rd79+1536], %f94;
	add.s32 	%r70, %r70, 8;
	add.s64 	%rd102, %rd102, 4096;
	add.s32 	%r69, %r69, 1024;
	setp.eq.s32 	%p31, %r70, 0;
	@%p31 bra 	$L__BB4_51;
	bra.uni 	$L__BB4_50;
$L__BB4_51:
	setp.eq.s32 	%p32, %r12, 0;
	@%p32 bra 	$L__BB4_59;
	and.b32  	%r24, %r42, 3;
	setp.lt.u32 	%p33, %r12, 4;
	@%p33 bra 	$L__BB4_54;
	shl.b32 	%r60, %r73, 7;
	add.s32 	%r61, %r60, %r4;
	mul.wide.s32 	%rd88, %r61, 4;
	add.s64 	%rd89, %rd13, %rd88;
	ld.global.f32 	%f95, [%rd89];
	add.s64 	%rd90, %rd14, %rd88;
	ld.global.f32 	%f96, [%rd90];
	sub.f32 	%f97, %f96, %f95;
	fma.rn.f32 	%f98, %f2, %f97, %f95;
	add.s64 	%rd91, %rd15, %rd88;
	st.global.f32 	[%rd91], %f98;
	ld.global.f32 	%f99, [%rd89+512];
	ld.global.f32 	%f100, [%rd90+512];
	sub.f32 	%f101, %f100, %f99;
	fma.rn.f32 	%f102, %f2, %f101, %f99;
	st.global.f32 	[%rd91+512], %f102;
	ld.global.f32 	%f103, [%rd89+1024];
	ld.global.f32 	%f104, [%rd90+1024];
	sub.f32 	%f105, %f104, %f103;
	fma.rn.f32 	%f106, %f2, %f105, %f103;
	st.global.f32 	[%rd91+1024], %f106;
	ld.global.f32 	%f107, [%rd89+1536];
	ld.global.f32 	%f108, [%rd90+1536];
	sub.f32 	%f109, %f108, %f107;
	fma.rn.f32 	%f110, %f2, %f109, %f107;
	st.global.f32 	[%rd91+1536], %f110;
	add.s32 	%r73, %r73, 4;
$L__BB4_54:
	setp.eq.s32 	%p34, %r24, 0;
	@%p34 bra 	$L__BB4_59;
	setp.eq.s32 	%p35, %r24, 1;
	@%p35 bra 	$L__BB4_57;
	shl.b32 	%r62, %r73, 7;
	add.s32 	%r63, %r62, %r4;
	mul.wide.s32 	%rd92, %r63, 4;
	add.s64 	%rd93, %rd13, %rd92;
	ld.global.f32 	%f111, [%rd93];
	add.s64 	%rd94, %rd14, %rd92;
	ld.global.f32 	%f112, [%rd94];
	sub.f32 	%f113, %f112, %f111;
	fma.rn.f32 	%f114, %f2, %f113, %f111;
	add.s64 	%rd95, %rd15, %rd92;
	st.global.f32 	[%rd95], %f114;
	ld.global.f32 	%f115, [%rd93+512];
	ld.global.f32 	%f116, [%rd94+512];
	sub.f32 	%f117, %f116, %f115;
	fma.rn.f32 	%f118, %f2, %f117, %f115;
	st.global.f32 	[%rd95+512], %f118;
	add.s32 	%r73, %r73, 2;
$L__BB4_57:
	and.b32  	%r64, %r42, 1;
	setp.eq.b32 	%p36, %r64, 1;
	not.pred 	%p37, %p36;
	@%p37 bra 	$L__BB4_59;
	shl.b32 	%r65, %r73, 7;
	add.s32 	%r66, %r65, %r4;
	mul.wide.s32 	%rd96, %r66, 4;
	add.s64 	%rd97, %rd13, %rd96;
	ld.global.f32 	%f119, [%rd97];
	add.s64 	%rd98, %rd14, %rd96;
	ld.global.f32 	%f120, [%rd98];
	sub.f32 	%f121, %f120, %f119;
	fma.rn.f32 	%f122, %f2, %f121, %f119;
	add.s64 	%rd99, %rd15, %rd96;
	st.global.f32 	[%rd99], %f122;
$L__BB4_59:
	ret;

}


// ===== COMPILED SASS (sm_100) =====

	.target	sm_100

	.elftype	@"ET_EXEC"


//--------------------- .note.nv.tkinfo           --------------------------
	.section	.note.nv.tkinfo,"",@"SHT_NOTE"
	.sectionflags	@"SHF_NOTE_NV_TKINFO"
	.tkinfo
        /*0018*/ 	.word	0x00000002
        /*0030*/ 	.string	""
        /*0030*/ 	.string	"ptxas"
        /*0030*/ 	.string	"Cuda compilation tools, release 13.0, V13.0.88"
        /*0030*/ 	.string	"Build cuda_13.0.r13.0/compiler.36424714_0"
        /*0030*/ 	.string	"-arch sm_100 -m 64 "



//--------------------- .note.nv.cuinfo           --------------------------
	.section	.note.nv.cuinfo,"",@"SHT_NOTE"
	.sectionflags	@"SHF_NOTE_NV_CUINFO"
        /*0018*/ 	.short	0x0002
        /*001a*/ 	.short	0x0064
        /*001c*/ 	.short	0x0082
	.zero		2


//--------------------- .nv.info                  --------------------------
	.section	.nv.info,"",@"SHT_CUDA_INFO"
	.align	4


	//----- nvinfo : EIATTR_REGCOUNT
	.align		4
        /*0000*/ 	.byte	0x04, 0x2f
        /*0002*/ 	.short	(.L_44 - .L_43)
	.align		4
.L_43:
        /*0004*/ 	.word	index@(_Z6kernelfPfS_)
        /*0008*/ 	.word	0x0000000c


	//----- nvinfo : EIATTR_FRAME_SIZE
	.align		4
.L_44:
        /*000c*/ 	.byte	0x04, 0x11
        /*000e*/ 	.short	(.L_46 - .L_45)
	.align		4
.L_45:
        /*0010*/ 	.word	index@(_Z6kernelfPfS_)
        /*0014*/ 	.word	0x00000000


	//----- nvinfo : EIATTR_REGCOUNT
	.align		4
.L_46:
        /*0018*/ 	.byte	0x04, 0x2f
        /*001a*/ 	.short	(.L_48 - .L_47)
	.align		4
.L_47:
        /*001c*/ 	.word	index@(_ZN3cub18CUB_300001_SM_10006detail11EmptyKernelIvEEvv)
        /*0020*/ 	.word	0x00000004


	//----- nvinfo : EIATTR_FRAME_SIZE
	.align		4
.L_48:
        /*0024*/ 	.byte	0x04, 0x11
        /*0026*/ 	.short	(.L_50 - .L_49)
	.align		4
.L_49:
        /*0028*/ 	.word	index@(_ZN3cub18CUB_300001_SM_10006detail11EmptyKernelIvEEvv)
        /*002c*/ 	.word	0x00000000


	//----- nvinfo : EIATTR_REGCOUNT
	.align		4
.L_50:
        /*0030*/ 	.byte	0x04, 0x2f
        /*0032*/ 	.short	(.L_52 - .L_51)
	.align		4
.L_51:
        /*0034*/ 	.word	index@(_ZN3cub18CUB_300001_SM_10006detail8for_each13static_kernelINS2_12policy_hub_t12policy_500_tEmN6thrust24THRUST_300001_SM_1000_NS8cuda_cub20__uninitialized_fill7functorINS7_10device_ptrIfEEfEEEEvT0_T1_)
        /*0038*/ 	.word	0x00000008


	//----- nvinfo : EIATTR_FRAME_SIZE
	.align		4
.L_52:
        /*003c*/ 	.byte	0x04, 0x11
        /*003e*/ 	.short	(.L_54 - .L_53)
	.align		4
.L_53:
        /*0040*/ 	.word	index@(_ZN3cub18CUB_300001_SM_10006detail8for_each13static_kernelINS2_12policy_hub_t12policy_500_tEmN6thrust24THRUST_300001_SM_1000_NS8cuda_cub20__uninitialized_fill7functorINS7_10device_ptrIfEEfEEEEvT0_T1_)
        /*0044*/ 	.word	0x00000000


	//----- nvinfo : EIATTR_REGCOUNT
	.align		4
.L_54:
        /*0048*/ 	.byte	0x04, 0x2f
        /*004a*/ 	.short	(.L_56 - .L_55)
	.align		4
.L_55:
        /*004c*/ 	.word	index@(_ZN3cub18CUB_300001_SM_10006detail9transform16transform_kernelINS2_10policy_hubILb1EN4cuda3std3__45tupleIJN6thrust24THRUST_300001_SM_1000_NS6detail15normal_iteratorINSA_10device_ptrIfEEEESF_EEEE10policy1000Ei7FunctorSF_JPfSK_EEEvT0_iT1_T2_DpNS2_10kernel_argIT3_EE)
        /*0050*/ 	.word	0x0000001c


	//----- nvinfo : EIATTR_FRAME_SIZE
	.align		4
.L_56:
        /*0054*/ 	.byte	0x04, 0x11
        /*0056*/ 	.short	(.L_58 - .L_57)
	.align		4
.L_57:
        /*0058*/ 	.word	index@(_ZN3cub18CUB_300001_SM_10006detail9transform16transform_kernelINS2_10policy_hubILb1EN4cuda3std3__45tupleIJN6thrust24THRUST_300001_SM_1000_NS6detail15normal_iteratorINSA_10device_ptrIfEEEESF_EEEE10policy1000Ei7FunctorSF_JPfSK_EEEvT0_iT1_T2_DpNS2_10kernel_argIT3_EE)
        /*005c*/ 	.word	0x00000000


	//----- nvinfo : EIATTR_REGCOUNT
	.align		4
.L_58:
        /*0060*/ 	.byte	0x04, 0x2f
        /*0062*/ 	.short	(.L_60 - .L_59)
	.align		4
.L_59:
        /*0064*/ 	.word	index@(_ZN3cub18CUB_300001_SM_10006detail9transform16transform_kernelINS2_10policy_hubILb1EN4cuda3std3__45tupleIJN6thrust24THRUST_300001_SM_1000_NS6detail15normal_iteratorINSA_10device_ptrIfEEEESF_EEEE10policy1000El7FunctorSF_JPfSK_EEEvT0_iT1_T2_DpNS2_10kernel_argIT3_EE)
        /*0068*/ 	.word	0x00000020


	//----- nvinfo : EIATTR_FRAME_SIZE
	.align		4
.L_60:
        /*006c*/ 	.byte	0x04, 0x11
        /*006e*/ 	.short	(.L_62 - .L_61)
	.align		4
.L_61:
        /*0070*/ 	.word	index@(_ZN3cub18CUB_300001_SM_10006detail9transform16transform_kernelINS2_10policy_hubILb1EN4cuda3std3__45tupleIJN6thrust24THRUST_300001_SM_1000_NS6detail15normal_iteratorINSA_10device_ptrIfEEEESF_EEEE10policy1000El7FunctorSF_JPfSK_EEEvT0_iT1_T2_DpNS2_10kernel_argIT3_EE)
        /*0074*/ 	.word	0x00000000


	//----- nvinfo : EIATTR_MIN_STACK_SIZE
	.align		4
.L_62:
        /*0078*/ 	.byte	0x04, 0x12
        /*007a*/ 	.short	(.L_64 - .L_63)
	.align		4
.L_63:
        /*007c*/ 	.word	index@(_ZN3cub18CUB_300001_SM_10006detail9transform16transform_kernelINS2_10policy_hubILb1EN4cuda3std3__45tupleIJN6thrust24THRUST_300001_SM_1000_NS6detail15normal_iteratorINSA_10device_ptrIfEEEESF_EEEE10policy1000El7FunctorSF_JPfSK_EEEvT0_iT1_T2_DpNS2_10kernel_argIT3_EE)
        /*0080*/ 	.word	0x00000000


	//----- nvinfo : EIATTR_MIN_STACK_SIZE
	.align		4
.L_64:
        /*0084*/ 	.byte	0x04, 0x12
        /*0086*/ 	.short	(.L_66 - .L_65)
	.align		4
.L_65:
        /*0088*/ 	.word	index@(_ZN3cub18CUB_300001_SM_10006detail9transform16transform_kernelINS2_10policy_hubILb1EN4cuda3std3__45tupleIJN6thrust24THRUST_300001_SM_1000_NS6detail15normal_iteratorINSA_10device_ptrIfEEEESF_EEEE10policy1000Ei7FunctorSF_JPfSK_EEEvT0_iT1_T2_DpNS2_10kernel_argIT3_EE)
        /*008c*/ 	.word	0x00000000


	//----- nvinfo : EIATTR_MIN_STACK_SIZE
	.align		4
.L_66:
        /*0090*/ 	.byte	0x04, 0x12
        /*0092*/ 	.short	(.L_68 - .L_67)
	.align		4
.L_67:
        /*0094*/ 	.word	index@(_ZN3cub18CUB_300001_SM_10006detail8for_each13static_kernelINS2_12policy_hub_t12policy_500_tEmN6thrust24THRUST_300001_SM_1000_NS8cuda_cub20__uninitialized_fill7functorINS7_10device_ptrIfEEfEEEEvT0_T1_)
        /*0098*/ 	.word	0x00000000


	//----- nvinfo : EIATTR_MIN_STACK_SIZE
	.align		4
.L_68:
        /*009c*/ 	.byte	0x04, 0x12
        /*009e*/ 	.short	(.L_70 - .L_69)
	.align		4
.L_69:
        /*00a0*/ 	.word	index@(_ZN3cub18CUB_300001_SM_10006detail11EmptyKernelIvEEvv)
        /*00a4*/ 	.word	0x00000000


	//----- nvinfo : EIATTR_MIN_STACK_SIZE
	.align		4
.L_70:
        /*00a8*/ 	.byte	0x04, 0x12
        /*00aa*/ 	.short	(.L_72 - .L_71)
	.align		4
.L_71:
        /*00ac*/ 	.word	index@(_Z6kernelfPfS_)
        /*00b0*/ 	.word	0x00000000
.L_72:


//--------------------- .nv.compat                --------------------------
	.section	.nv.compat,"",@"SHT_CUDA_COMPAT_INFO"
	.align	4
        /*0000*/ 	.byte	0x02, 0x09, 0x00, 0x00, 0x02, 0x02, 0x01, 0x00, 0x02, 0x05, 0x05, 0x00, 0x03, 0x07, 0x01, 0x01
        /*0010*/ 	.byte	0x02, 0x03, 0x00, 0x00, 0x02, 0x06, 0x01, 0x00, 0x04, 0x0b, 0x08, 0x00, 0x09, 0x00, 0x00, 0x00
        /*0020*/ 	.byte	0x00, 0x00, 0x00, 0x00


//--------------------- .nv.info._ZN3cub18CUB_300001_SM_10006detail9transform16transform_kernelINS2_10policy_hubILb1EN4cuda3std3__45tupleIJN6thrust24THRUST_300001_SM_1000_NS6detail15normal_iteratorINSA_10device_ptrIfEEEESF_EEEE10policy1000El7FunctorSF_JPfSK_EEEvT0_iT1_T2_DpNS2_10kernel_argIT3_EE --------------------------
	.section	.nv.info._ZN3cub18CUB_300001_SM_10006detail9transform16transform_kernelINS2_10policy_hubILb1EN4cuda3std3__45tupleIJN6thrust24THRUST_300001_SM_1000_NS6detail15normal_iteratorINSA_10device_ptrIfEEEESF_EEEE10policy1000El7FunctorSF_JPfSK_EEEvT0_iT1_T2_DpNS2_10kernel_argIT3_EE,"",@"SHT_CUDA_INFO"
	.sectionflags	@""
	.align	4


	//----- nvinfo : EIATTR_CUDA_API_VERSION
	.align		4
        /*0000*/ 	.byte	0x04, 0x37
        /*0002*/ 	.short	(.L_74 - .L_73)
.L_73:
        /*0004*/ 	.word	0x00000082


	//----- nvinfo : EIATTR_KPARAM_INFO
	.align		4
.L_74:
        /*0008*/ 	.byte	0x04, 0x17
        /*000a*/ 	.short	(.L_76 - .L_75)
.L_75:
        /*000c*/ 	.word	0x00000000
        /*0010*/ 	.short	0x0005
        /*0012*/ 	.short	0x0028
        /*0014*/ 	.byte	0x00, 0xf0, 0x41, 0x00


	//----- nvinfo : EIATTR_KPARAM_INFO
	.align		4
.L_76:
        /*0018*/ 	.byte	0x04, 0x17
        /*001a*/ 	.short	(.L_78 - .L_77)
.L_77:
        /*001c*/ 	.word	0x00000000
        /*0020*/ 	.short	0x0004
        /*0022*/ 	.short	0x0018
        /*0024*/ 	.byte	0x00, 0xf0, 0x41, 0x00


	//----- nvinfo : EIATTR_KPARAM_INFO
	.align		4
.L_78:
        /*0028*/ 	.byte	0x04, 0x17
        /*002a*/ 	.short	(.L_80 - .L_79)
.L_79:
        /*002c*/ 	.word	0x00000000
        /*0030*/ 	.short	0x0003
        /*0032*/ 	.short	0x0010
        /*0034*/ 	.byte	0x00, 0xf0, 0x21, 0x00


	//----- nvinfo : EIATTR_KPARAM_INFO
	.align		4
.L_80:
        /*0038*/ 	.byte	0x04, 0x17
        /*003a*/ 	.short	(.L_82 - .L_81)
.L_81:
        /*003c*/ 	.word	0x00000000
        /*0040*/ 	.short	0x0002
        /*0042*/ 	.short	0x000c
        /*0044*/ 	.byte	0x00, 0xf0, 0x11, 0x00


	//----- nvinfo : EIATTR_KPARAM_INFO
	.align		4
.L_82:
        /*0048*/ 	.byte	0x04, 0x17
        /*004a*/ 	.short	(.L_84 - .L_83)
.L_83:
        /*004c*/ 	.word	0x00000000
        /*0050*/ 	.short	0x0001
        /*0052*/ 	.short	0x0008
        /*0054*/ 	.byte	0x00, 0xf0, 0x11, 0x00


	//----- nvinfo : EIATTR_KPARAM_INFO
	.align		4
.L_84:
        /*0058*/ 	.byte	0x04, 0x17
        /*005a*/ 	.short	(.L_86 - .L_85)
.L_85:
        /*005c*/ 	.word	0x00000000
        /*0060*/ 	.short	0x0000
        /*0062*/ 	.short	0x0000
        /*0064*/ 	.byte	0x00, 0xf0, 0x21, 0x00


	//----- nvinfo : EIATTR_SPARSE_MMA_MASK
	.align		4
.L_86:
        /*0068*/ 	.byte	0x03, 0x50
        /*006a*/ 	.short	0x0000


	//----- nvinfo : EIATTR_MAXREG_COUNT
	.align		4
        /*006c*/ 	.byte	0x03, 0x1b
        /*006e*/ 	.short	0x00ff


	//----- nvinfo : EIATTR_MERCURY_ISA_VERSION
	.align		4
        /*0070*/ 	.byte	0x03, 0x5f
        /*0072*/ 	.short	0x0101


	//----- nvinfo : EIATTR_VRC_CTA_INIT_COUNT
	.align		4
        /*0074*/ 	.byte	0x02, 0x4a
	.zero		1
	.zero		1


	//----- nvinfo : EIATTR_EXIT_INSTR_OFFSETS
	.align		4
        /*0078*/ 	.byte	0x04, 0x1c
        /*007a*/ 	.short	(.L_88 - .L_87)


	//   ....[0]....
.L_87:
        /*007c*/ 	.word	0x000003e0


	//   ....[1]....
        /*0080*/ 	.word	0x00000d90


	//   ....[2]....
        /*0084*/ 	.word	0x000010c0


	//   ....[3]....
        /*0088*/ 	.word	0x00001280


	//   ....[4]....
        /*008c*/ 	.word	0x000012b0


	//   ....[5]....
        /*0090*/ 	.word	0x00001350


	//   ....[6]....
        /*0094*/ 	.word	0x00001370


	//   ....[7]....
        /*0098*/ 	.word	0x000018f0


	//   ....[8]....
        /*009c*/ 	.word	0x00001b90


	//   ....[9]....
        /*00a0*/ 	.word	0x00001ce0


	//   ....[10]....
        /*00a4*/ 	.word	0x00001d90


	//----- nvinfo : EIATTR_MAX_THREADS
	.align		4
.L_88:
        /*00a8*/ 	.byte	0x04, 0x05
        /*00aa*/ 	.short	(.L_90 - .L_89)
.L_89:
        /*00ac*/ 	.word	0x00000080
        /*00b0*/ 	.word	0x00000001
        /*00b4*/ 	.word	0x00000001


	//----- nvinfo : EIATTR_CRS_STACK_SIZE
	.align		4
.L_90:
        /*00b8*/ 	.byte	0x04, 0x1e
        /*00ba*/ 	.short	(.L_92 - .L_91)
.L_91:
        /*00bc*/ 	.word	0x00000000


	//----- nvinfo : EIATTR_CBANK_PARAM_SIZE
	.align		4
.L_92:
        /*00c0*/ 	.byte	0x03, 0x19
        /*00c2*/ 	.short	0x0038


	//----- nvinfo : EIATTR_PARAM_CBANK
	.align		4
        /*00c4*/ 	.byte	0x04, 0x0a
        /*00c6*/ 	.short	(.L_94 - .L_93)
	.align		4
.L_93:
        /*00c8*/ 	.word	index@(.nv.constant0._ZN3cub18CUB_300001_SM_10006detail9transform16transform_kernelINS2_10policy_hubILb1EN4cuda3std3__45tupleIJN6thrust24THRUST_300001_SM_1000_NS6detail15normal_iteratorINSA_10device_ptrIfEEEESF_EEEE10policy1000El7FunctorSF_JPfSK_EEEvT0_iT1_T2_DpNS2_10kernel_argIT3_EE)
        /*00cc*/ 	.short	0x0380
        /*00ce*/ 	.short	0x0038


	//----- nvinfo : EIATTR_SW_WAR
	.align		4
.L_94:
        /*00d0*/ 	.byte	0x04, 0x36
        /*00d2*/ 	.short	(.L_96 - .L_95)
.L_95:
        /*00d4*/ 	.word	0x00000008
.L_96:


//--------------------- .nv.info._ZN3cub18CUB_300001_SM_10006detail9transform16transform_kernelINS2_10policy_hubILb1EN4cuda3std3__45tupleIJN6thrust24THRUST_300001_SM_1000_NS6detail15normal_iteratorINSA_10device_ptrIfEEEESF_EEEE10policy1000Ei7FunctorSF_JPfSK_EEEvT0_iT1_T2_DpNS2_10kernel_argIT3_EE --------------------------
	.section	.nv.info._ZN3cub18CUB_300001_SM_10006detail9transform16transform_kernelINS2_10policy_hubILb1EN4cuda3std3__45tupleIJN6thrust24THRUST_300001_SM_1000_NS6detail15normal_iteratorINSA_10device_ptrIfEEEESF_EEEE10policy1000Ei7FunctorSF_JPfSK_EEEvT0_iT1_T2_DpNS2_10kernel_argIT3_EE,"",@"SHT_CUDA_INFO"
	.sectionflags	@""
	.align	4


	//----- nvinfo : EIATTR_CUDA_API_VERSION
	.align		4
        /*0000*/ 	.byte	0x04, 0x37
        /*0002*/ 	.short	(.L_98 - .L_97)
.L_97:
        /*0004*/ 	.word	0x00000082


	//----- nvinfo : EIATTR_KPARAM_INFO
	.align		4
.L_98:
        /*0008*/ 	.byte	0x04, 0x17
        /*000a*/ 	.short	(.L_100 - .L_99)
.L_99:
        /*000c*/ 	.word	0x00000000
        /*0010*/ 	.short	0x0005
        /*0012*/ 	.short	0x0028
        /*0014*/ 	.byte	0x00, 0xf0, 0x41, 0x00


	//----- nvinfo : EIATTR_KPARAM_INFO
	.align		4
.L_100:
        /*0018*/ 	.byte	0x04, 0x17
        /*001a*/ 	.short	(.L_102 - .L_101)
.L_101:
        /*001c*/ 	.word	0x00000000
        /*0020*/ 	.short	0x0004
        /*0022*/ 	.short	0x0018
        /*0024*/ 	.byte	0x00, 0xf0, 0x41, 0x00


	//----- nvinfo : EIATTR_KPARAM_INFO
	.align		4
.L_102:
        /*0028*/ 	.byte	0x04, 0x17
        /*002a*/ 	.short	(.L_104 - .L_103)
.L_103:
        /*002c*/ 	.word	0x00000000
        /*0030*/ 	.short	0x0003
        /*0032*/ 	.short	0x0010
        /*0034*/ 	.byte	0x00, 0xf0, 0x21, 0x00


	//----- nvinfo : EIATTR_KPARAM_INFO
	.align		4
.L_104:
        /*0038*/ 	.byte	0x04, 0x17
        /*003a*/ 	.short	(.L_106 - .L_105)
.L_105:
        /*003c*/ 	.word	0x00000000
        /*0040*/ 	.short	0x0002
        /*0042*/ 	.short	0x0008
        /*0044*/ 	.byte	0x00, 0xf0, 0x11, 0x00


	//----- nvinfo : EIATTR_KPARAM_INFO
	.align		4
.L_106:
        /*0048*/ 	.byte	0x04, 0x17
        /*004a*/ 	.short	(.L_108 - .L_107)
.L_107:
        /*004c*/ 	.word	0x00000000
        /*0050*/ 	.short	0x0001
        /*0052*/ 	.short	0x0004
        /*0054*/ 	.byte	0x00, 0xf0, 0x11, 0x00


	//----- nvinfo : EIATTR_KPARAM_INFO
	.align		4
.L_108:
        /*0058*/ 	.byte	0x04, 0x17
        /*005a*/ 	.short	(.L_110 - .L_109)
.L_109:
        /*005c*/ 	.word	0x00000000
        /*0060*/ 	.short	0x0000
        /*0062*/ 	.short	0x0000
        /*0064*/ 	.byte	0x00, 0xf0, 0x11, 0x00


	//----- nvinfo : EIATTR_SPARSE_MMA_MASK
	.align		4
.L_110:
        /*0068*/ 	.byte	0x03, 0x50
        /*006a*/ 	.short	0x0000


	//----- nvinfo : EIATTR_MAXREG_COUNT
	.align		4
        /*006c*/ 	.byte	0x03, 0x1b
        /*006e*/ 	.short	0x00ff


	//----- nvinfo : EIATTR_MERCURY_ISA_VERSION
	.align		4
        /*0070*/ 	.byte	0x03, 0x5f
        /*0072*/ 	.short	0x0101


	//----- nvinfo : EIATTR_VRC_CTA_INIT_COUNT
	.align		4
        /*0074*/ 	.byte	0x02, 0x4a
	.zero		1
	.zero		1


	//----- nvinfo : EIATTR_EXIT_INSTR_OFFSETS
	.align		4
        /*0078*/ 	.byte	0x04, 0x1c
        /*007a*/ 	.short	(.L_112 - .L_111)


	//   ....[0]....
.L_111:
        /*007c*/ 	.word	0x000002f0


	//   ....[1]....
        /*0080*/ 	.word	0x00000890


	//   ....[2]....
        /*0084*/ 	.word	0x00000b30


	//   ....[3]....
        /*0088*/ 	.word	0x00000c90


	//   ....[4]....
        /*008c*/ 	.word	0x00000d50


	//   ....[5]....
        /*0090*/ 	.word	0x00000d80


	//   ....[6]....
        /*0094*/ 	.word	0x00001380


	//   ....[7]....
        /*0098*/ 	.word	0x000016f0


	//   ....[8]....
        /*009c*/ 	.word	0x000018d0


	//   ....[9]....
        /*00a0*/ 	.word	0x00001900


	//   ....[10]....
        /*00a4*/ 	.word	0x000019b0


	//----- nvinfo : EIATTR_MAX_THREADS
	.align		4
.L_112:
        /*00a8*/ 	.byte	0x04, 0x05
        /*00aa*/ 	.short	(.L_114 - .L_113)
.L_113:
        /*00ac*/ 	.word	0x00000080
        /*00b0*/ 	.word	0x00000001
        /*00b4*/ 	.word	0x00000001


	//----- nvinfo : EIATTR_CRS_STACK_SIZE
	.align		4
.L_114:
        /*00b8*/ 	.byte	0x04, 0x1e
        /*00ba*/ 	.short	(.L_116 - .L_115)
.L_115:
        /*00bc*/ 	.word	0x00000000


	//----- nvinfo : EIATTR_CBANK_PARAM_SIZE
	.align		4
.L_116:
        /*00c0*/ 	.byte	0x03, 0x19
        /*00c2*/ 	.short	0x0038


	//----- nvinfo : EIATTR_PARAM_CBANK
	.align		4
        /*00c4*/ 	.byte	0x04, 0x0a
        /*00c6*/ 	.short	(.L_118 - .L_117)
	.align		4
.L_117:
        /*00c8*/ 	.word	index@(.nv.constant0._ZN3cub18CUB_300001_SM_10006detail9transform16transform_kernelINS2_10policy_hubILb1EN4cuda3std3__45tupleIJN6thrust24THRUST_300001_SM_1000_NS6detail15normal_iteratorINSA_10device_ptrIfEEEESF_EEEE10policy1000Ei7FunctorSF_JPfSK_EEEvT0_iT1_T2_DpNS2_10kernel_argIT3_EE)
        /*00cc*/ 	.short	0x0380
        /*00ce*/ 	.short	0x0038


	//----- nvinfo : EIATTR_SW_WAR
	.align		4
.L_118:
        /*00d0*/ 	.byte	0x04, 0x36
        /*00d2*/ 	.short	(.L_120 - .L_119)
.L_119:
        /*00d4*/ 	.word	0x00000008
.L_120:


//--------------------- .nv.info._ZN3cub18CUB_300001_SM_10006detail8for_each13static_kernelINS2_12policy_hub_t12policy_500_tEmN6thrust24THRUST_300001_SM_1000_NS8cuda_cub20__uninitialized_fill7functorINS7_10device_ptrIfEEfEEEEvT0_T1_ --------------------------
	.section	.nv.info._ZN3cub18CUB_300001_SM_10006detail8for_each13static_kernelINS2_12policy_hub_t12policy_500_tEmN6thrust24THRUST_300001_SM_1000_NS8cuda_cub20__uninitialized_fill7functorINS7_10device_ptrIfEEfEEEEvT0_T1_,"",@"SHT_CUDA_INFO"
	.sectionflags	@""
	.align	4


	//----- nvinfo : EIATTR_CUDA_API_VERSION
	.align		4
        /*0000*/ 	.byte	0x04, 0x37
        /*0002*/ 	.short	(.L_122 - .L_121)
.L_121:
        /*0004*/ 	.word	0x00000082


	//----- nvinfo : EIATTR_KPARAM_INFO
	.align		4
.L_122:
        /*0008*/ 	.byte	0x04, 0x17
        /*000a*/ 	.short	(.L_124 - .L_123)
.L_123:
        /*000c*/ 	.word	0x00000000
        /*0010*/ 	.short	0x0001
        /*0012*/ 	.short	0x0008
        /*0014*/ 	.byte	0x00, 0xf0, 0x41, 0x00


	//----- nvinfo : EIATTR_KPARAM_INFO
	.align		4
.L_124:
        /*0018*/ 	.byte	0x04, 0x17
        /*001a*/ 	.short	(.L_126 - .L_125)
.L_125:
        /*001c*/ 	.word	0x00000000
        /*0020*/ 	.short	0x0000
        /*0022*/ 	.short	0x0000
        /*0024*/ 	.byte	0x00, 0xf0, 0x21, 0x00


	//----- nvinfo : EIATTR_SPARSE_MMA_MASK
	.align		4
.L_126:
        /*0028*/ 	.byte	0x03, 0x50
        /*002a*/ 	.short	0x0000


	//----- nvinfo : EIATTR_MAXREG_COUNT
	.align		4
        /*002c*/ 	.byte	0x03, 0x1b
        /*002e*/ 	.short	0x00ff


	//----- nvinfo : EIATTR_MERCURY_ISA_VERSION
	.align		4
        /*0030*/ 	.byte	0x03, 0x5f
        /*0032*/ 	.short	0x0101


	//----- nvinfo : EIATTR_VRC_CTA_INIT_COUNT
	.align		4
        /*0034*/ 	.byte	0x02, 0x4a
	.zero		1
	.zero		1


	//----- nvinfo : EIATTR_EXIT_INSTR_OFFSETS
	.align		4
        /*0038*/ 	.byte	0x04, 0x1c
        /*003a*/ 	.short	(.L_128 - .L_127)


	//   ....[0]....
.L_127:
        /*003c*/ 	.word	0x00000130


	//   ....[1]....
        /*0040*/ 	.word	0x00000230


	//   ....[2]....
        /*0044*/ 	.word	0x00000260


	//----- nvinfo : EIATTR_MAX_THREADS
	.align		4
.L_128:
        /*0048*/ 	.byte	0x04, 0x05
        /*004a*/ 	.short	(.L_130 - .L_129)
.L_129:
        /*004c*/ 	.word	0x00000100
        /*0050*/ 	.word	0x00000001
        /*0054*/ 	.word	0x00000001


	//----- nvinfo : EIATTR_CBANK_PARAM_SIZE
	.align		4
.L_130:
        /*0058*/ 	.byte	0x03, 0x19
        /*005a*/ 	.short	0x0018


	//----- nvinfo : EIATTR_PARAM_CBANK
	.align		4
        /*005c*/ 	.byte	0x04, 0x0a
        /*005e*/ 	.short	(.L_132 - .L_131)
	.align		4
.L_131:
        /*0060*/ 	.word	index@(.nv.constant0._ZN3cub18CUB_300001_SM_10006detail8for_each13static_kernelINS2_12policy_hub_t12policy_500_tEmN6thrust24THRUST_300001_SM_1000_NS8cuda_cub20__uninitialized_fill7functorINS7_10device_ptrIfEEfEEEEvT0_T1_)
        /*0064*/ 	.short	0x0380
        /*0066*/ 	.short	0x0018


	//----- nvinfo : EIATTR_SW_WAR
	.align		4
.L_132:
        /*0068*/ 	.byte	0x04, 0x36
        /*006a*/ 	.short	(.L_134 - .L_133)
.L_133:
        /*006c*/ 	.word	0x00000008
.L_134:


//--------------------- .nv.info._ZN3cub18CUB_300001_SM_10006detail11EmptyKernelIvEEvv --------------------------
	.section	.nv.info._ZN3cub18CUB_300001_SM_10006detail11EmptyKernelIvEEvv,"",@"SHT_CUDA_INFO"
	.sectionflags	@""
	.align	4


	//----- nvinfo : EIATTR_CUDA_API_VERSION
	.align		4
        /*0000*/ 	.byte	0x04, 0x37
        /*0002*/ 	.short	(.L_136 - .L_135)
.L_135:
        /*0004*/ 	.word	0x00000082


	//----- nvinfo : EIATTR_SPARSE_MMA_MASK
	.align		4
.L_136:
        /*0008*/ 	.byte	0x03, 0x50
        /*000a*/ 	.short	0x0000


	//----- nvinfo : EIATTR_MAXREG_COUNT
	.align		4
        /*000c*/ 	.byte	0x03, 0x1b
        /*000e*/ 	.short	0x00ff


	//----- nvinfo : EIATTR_MERCURY_ISA_VERSION
	.align		4
        /*0010*/ 	.byte	0x03, 0x5f
        /*0012*/ 	.short	0x0101


	//----- nvinfo : EIATTR_VRC_CTA_INIT_COUNT
	.align		4
        /*0014*/ 	.byte	0x02, 0x4a
	.zero		1
	.zero		1


	//----- nvinfo : EIATTR_EXIT_INSTR_OFFSETS
	.align		4
        /*0018*/ 	.byte	0x04, 0x1c
        /*001a*/ 	.short	(.L_138 - .L_137)


	//   ....[0]....
.L_137:
        /*001c*/ 	.word	0x00000010


	//----- nvinfo : EIATTR_SW_WAR
	.align		4
.L_138:
        /*0020*/ 	.byte	0x04, 0x36
        /*0022*/ 	.short	(.L_140 - .L_139)
.L_139:
        /*0024*/ 	.word	0x00000008
.L_140:


//--------------------- .nv.info._Z6kernelfPfS_   --------------------------
	.section	.nv.info._Z6kernelfPfS_,"",@"SHT_CUDA_INFO"
	.sectionflags	@""
	.align	4


	//----- nvinfo : EIATTR_CUDA_API_VERSION
	.align		4
        /*0000*/ 	.byte	0x04, 0x37
        /*0002*/ 	.short	(.L_142 - .L_141)
.L_141:
        /*0004*/ 	.word	0x00000082


	//----- nvinfo : EIATTR_KPARAM_INFO
	.align		4
.L_142:
        /*0008*/ 	.byte	0x04, 0x17
        /*000a*/ 	.short	(.L_144 - .L_143)
.L_143:
        /*000c*/ 	.word	0x00000000
        /*0010*/ 	.short	0x0002
        /*0012*/ 	.short	0x0010
        /*0014*/ 	.byte	0x00, 0xf5, 0x21, 0x00


	//----- nvinfo : EIATTR_KPARAM_INFO
	.align		4
.L_144:
        /*0018*/ 	.byte	0x04, 0x17
        /*001a*/ 	.short	(.L_146 - .L_145)
.L_145:
        /*001c*/ 	.word	0x00000000
        /*0020*/ 	.short	0x0001
        /*0022*/ 	.short	0x0008
        /*0024*/ 	.byte	0x00, 0xf5, 0x21, 0x00


	//----- nvinfo : EIATTR_KPARAM_INFO
	.align		4
.L_146:
        /*0028*/ 	.byte	0x04, 0x17
        /*002a*/ 	.short	(.L_148 - .L_147)
.L_147:
        /*002c*/ 	.word	0x00000000
        /*0030*/ 	.short	0x0000
        /*0032*/ 	.short	0x0000
        /*0034*/ 	.byte	0x00, 0xf0, 0x11, 0x00


	//----- nvinfo : EIATTR_SPARSE_MMA_MASK
	.align		4
.L_148:
        /*0038*/ 	.byte	0x03, 0x50
        /*003a*/ 	.short	0x0000


	//----- nvinfo : EIATTR_MAXREG_COUNT
	.align		4
        /*003c*/ 	.byte	0x03, 0x1b
        /*003e*/ 	.short	0x00ff


	//----- nvinfo : EIATTR_MERCURY_ISA_VERSION
	.align		4
        /*0040*/ 	.byte	0x03, 0x5f
        /*0042*/ 	.short	0x0101


	//----- nvinfo : EIATTR_VRC_CTA_INIT_COUNT
	.align		4
        /*0044*/ 	.byte	0x02, 0x4a
	.zero		1
	.zero		1


	//----- nvinfo : EIATTR_EXIT_INSTR_OFFSETS
	.align		4
        /*0048*/ 	.byte	0x04, 0x1c
        /*004a*/ 	.short	(.L_150 - .L_149)


	//   ....[0]....
.L_149:
        /*004c*/ 	.word	0x000000c0


	//   ....[1]....
        /*0050*/ 	.word	0x00000170


	//----- nvinfo : EIATTR_CRS_STACK_SIZE
	.align		4
.L_150:
        /*0054*/ 	.byte	0x04, 0x1e
        /*0056*/ 	.short	(.L_152 - .L_151)
.L_151:
        /*0058*/ 	.word	0x00000000


	//----- nvinfo : EIATTR_CBANK_PARAM_SIZE
	.align		4
.L_152:
        /*005c*/ 	.byte	0x03, 0x19
        /*005e*/ 	.short	0x0018


	//----- nvinfo : EIATTR_PARAM_CBANK
	.align		4
        /*0060*/ 	.byte	0x04, 0x0a
        /*0062*/ 	.short	(.L_154 - .L_153)
	.align		4
.L_153:
        /*0064*/ 	.word	index@(.nv.constant0._Z6kernelfPfS_)
        /*0068*/ 	.short	0x0380
        /*006a*/ 	.short	0x0018


	//----- nvinfo : EIATTR_SW_WAR
	.align		4
.L_154:
        /*006c*/ 	.byte	0x04, 0x36
        /*006e*/ 	.short	(.L_156 - .L_155)
.L_155:
        /*0070*/ 	.word	0x00000008
.L_156:


//--------------------- .nv.callgraph             --------------------------
	.section	.nv.callgraph,"",@"SHT_CUDA_CALLGRAPH"
	.align	4
	.sectionentsize	8
	.align		4
        /*0000*/ 	.word	0x00000000
	.align		4
        /*0004*/ 	.word	0xffffffff
	.align		4
        /*0008*/ 	.word	0x00000000
	.align		4
        /*000c*/ 	.word	0xfffffffe
	.align		4
        /*0010*/ 	.word	0x00000000
	.align		4
        /*0014*/ 	.word	0xfffffffd
	.align		4
        /*0018*/ 	.word	0x00000000
	.align		4
        /*001c*/ 	.word	0xfffffffc


//--------------------- .nv.constant4             --------------------------
	.section	.nv.constant4,"a",@progbits
	.align	8
	.align		8
.nv.constant4:
        /*0000*/ 	.dword	_ZN34_INTERNAL_2b33f078_4_k_cu_6a3597c14cuda3std3__45__cpo5beginE
	.align		8
        /*0008*/ 	.dword	_ZN34_INTERNAL_2b33f078_4_k_cu_6a3597c14cuda3std3__45__cpo3endE
	.align		8
        /*0010*/ 	.dword	_ZN34_INTERNAL_2b33f078_4_k_cu_6a3597c14cuda3std3__45__cpo6cbeginE
	.align		8
        /*0018*/ 	.dword	_ZN34_INTERNAL_2b33f078_4_k_cu_6a3597c14cuda3std3__45__cpo4cendE
	.align		8
        /*0020*/ 	.dword	_ZN34_INTERNAL_2b33f078_4_k_cu_6a3597c14cuda3std3__45__cpo6rbeginE
	.align		8
        /*0028*/ 	.dword	_ZN34_INTERNAL_2b33f078_4_k_cu_6a3597c14cuda3std3__45__cpo4rendE
	.align		8
        /*0030*/ 	.dword	_ZN34_INTERNAL_2b33f078_4_k_cu_6a3597c14cuda3std3__45__cpo7crbeginE
	.align		8
        /*0038*/ 	.dword	_ZN34_INTERNAL_2b33f078_4_k_cu_6a3597c14cuda3std3__45__cpo5crendE
	.align		8
        /*0040*/ 	.dword	_ZN34_INTERNAL_2b33f078_4_k_cu_6a3597c14cuda3std3__436_GLOBAL__N__2b33f078_4_k_cu_6a3597c16ignoreE
	.align		8
        /*0048*/ 	.dword	_ZN34_INTERNAL_2b33f078_4_k_cu_6a3597c14cuda3std3__419piecewise_constructE
	.align		8
        /*0050*/ 	.dword	_ZN34_INTERNAL_2b33f078_4_k_cu_6a3597c14cuda3std3__48in_placeE
	.align		8
        /*0058*/ 	.dword	_ZN34_INTERNAL_2b33f078_4_k_cu_6a3597c14cuda3std3__420unreachable_sentinelE
	.align		8
        /*0060*/ 	.dword	_ZN34_INTERNAL_2b33f078_4_k_cu_6a3597c14cuda3std3__47nulloptE
	.align		8
        /*0068*/ 	.dword	_ZN34_INTERNAL_2b33f078_4_k_cu_6a3597c14cuda3std3__48unexpectE
	.align		8
        /*0070*/ 	.dword	_ZN34_INTERNAL_2b33f078_4_k_cu_6a3597c14cuda3std6ranges3__45__cpo4swapE
	.align		8
        /*0078*/ 	.dword	_ZN34_INTERNAL_2b33f078_4_k_cu_6a3597c14cuda3std6ranges3__45__cpo9iter_moveE
	.align		8
        /*0080*/ 	.dword	_ZN34_INTERNAL_2b33f078_4_k_cu_6a3597c14cuda3std6ranges3__45__cpo5beginE
	.align		8
        /*0088*/ 	.dword	_ZN34_INTERNAL_2b33f078_4_k_cu_6a3597c14cuda3std6ranges3__45__cpo3endE
	.align		8
        /*0090*/ 	.dword	_ZN34_INTERNAL_2b33f078_4_k_cu_6a3597c14cuda3std6ranges3__45__cpo6cbeginE
	.align		8
        /*0098*/ 	.dword	_ZN34_INTERNAL_2b33f078_4_k_cu_6a3597c14cuda3std6ranges3__45__cpo4cendE
	.align		8
        /*00a0*/ 	.dword	_ZN34_INTERNAL_2b33f078_4_k_cu_6a3597c14cuda3std6ranges3__45__cpo7advanceE
	.align		8
        /*00a8*/ 	.dword	_ZN34_INTERNAL_2b33f078_4_k_cu_6a3597c14cuda3std6ranges3__45__cpo9iter_swapE
	.align		8
        /*00b0*/ 	.dword	_ZN34_INTERNAL_2b33f078_4_k_cu_6a3597c14cuda3std6ranges3__45__cpo4nextE
	.align		8
        /*00b8*/ 	.dword	_ZN34_INTERNAL_2b33f078_4_k_cu_6a3597c14cuda3std6ranges3__45__cpo4prevE
	.align		8
        /*00c0*/ 	.dword	_ZN34_INTERNAL_2b33f078_4_k_cu_6a3597c14cuda3std6ranges3__45__cpo4dataE
	.align		8
        /*00c8*/ 	.dword	_ZN34_INTERNAL_2b33f078_4_k_cu_6a3597c14cuda3std6ranges3__45__cpo5cdataE
	.align		8
        /*00d0*/ 	.dword	_ZN34_INTERNAL_2b33f078_4_k_cu_6a3597c14cuda3std6ranges3__45__cpo4sizeE
	.align		8
        /*00d8*/ 	.dword	_ZN34_INTERNAL_2b33f078_4_k_cu_6a3597c14cuda3std6ranges3__45__cpo5ssizeE
	.align		8
        /*00e0*/ 	.dword	_ZN34_INTERNAL_2b33f078_4_k_cu_6a3597c14cuda3std6ranges3__45__cpo8distanceE
	.align		8
        /*00e8*/ 	.dword	_ZN34_INTERNAL_2b33f078_4_k_cu_6a3597c16thrust24THRUST_300001_SM_1000_NS8cuda_cub3parE
	.align		8
        /*00f0*/ 	.dword	_ZN34_INTERNAL_2b33f078_4_k_cu_6a3597c16thrust24THRUST_300001_SM_1000_NS8cuda_cub10par_nosyncE
	.align		8
        /*00f8*/ 	.dword	_ZN34_INTERNAL_2b33f078_4_k_cu_6a3597c16thrust24THRUST_300001_SM_1000_NS6system6detail10sequential3seqE
	.align		8
        /*0100*/ 	.dword	_ZN34_INTERNAL_2b33f078_4_k_cu_6a3597c16thrust24THRUST_300001_SM_1000_NS12placeholders2_1E
	.align		8
        /*0108*/ 	.dword	_ZN34_INTERNAL_2b33f078_4_k_cu_6a3597c16thrust24THRUST_300001_SM_1000_NS12placeholders2_2E
	.align		8
        /*0110*/ 	.dword	_ZN34_INTERNAL_2b33f078_4_k_cu_6a3597c16thrust24THRUST_300001_SM_1000_NS12placeholders2_3E
	.align		8
        /*0118*/ 	.dword	_ZN34_INTERNAL_2b33f078_4_k_cu_6a3597c16thrust24THRUST_300001_SM_1000_NS12placeholders2_4E
	.align		8
        /*0120*/ 	.dword	_ZN34_INTERNAL_2b33f078_4_k_cu_6a3597c16thrust24THRUST_300001_SM_1000_NS12placeholders2_5E
	.align		8
        /*0128*/ 	.dword	_ZN34_INTERNAL_2b33f078_4_k_cu_6a3597c16thrust24THRUST_300001_SM_1000_NS12placeholders2_6E
	.align		8
        /*0130*/ 	.dword	_ZN34_INTERNAL_2b33f078_4_k_cu_6a3597c16thrust24THRUST_300001_SM_1000_NS12placeholders2_7E
	.align		8
        /*0138*/ 	.dword	_ZN34_INTERNAL_2b33f078_4_k_cu_6a3597c16thrust24THRUST_300001_SM_1000_NS12placeholders2_8E
	.align		8
        /*0140*/ 	.dword	_ZN34_INTERNAL_2b33f078_4_k_cu_6a3597c16thrust24THRUST_300001_SM_1000_NS12placeholders2_9E
	.align		8
        /*0148*/ 	.dword	_ZN34_INTERNAL_2b33f078_4_k_cu_6a3597c16thrust24THRUST_300001_SM_1000_NS12placeholders3_10E
	.align		8
        /*0150*/ 	.dword	_ZN34_INTERNAL_2b33f078_4_k_cu_6a3597c16thrust24THRUST_300001_SM_1000_NS3seqE


//--------------------- .text._ZN3cub18CUB_300001_SM_10006detail9transform16transform_kernelINS2_10policy_hubILb1EN4cuda3std3__45tupleIJN6thrust24THRUST_300001_SM_1000_NS6detail15normal_iteratorINSA_10device_ptrIfEEEESF_EEEE10policy1000El7FunctorSF_JPfSK_EEEvT0_iT1_T2_DpNS2_10kernel_argIT3_EE --------------------------
	.section	.text._ZN3cub18CUB_300001_SM_10006detail9transform16transform_kernelINS2_10policy_hubILb1EN4cuda3std3__45tupleIJN6thrust24THRUST_300001_SM_1000_NS6detail15normal_iteratorINSA_10device_ptrIfEEEESF_EEEE10policy1000El7FunctorSF_JPfSK_EEEvT0_iT1_T2_DpNS2_10kernel_argIT3_EE,"ax",@progbits
	.align	128
        .global         _ZN3cub18CUB_300001_SM_10006detail9transform16transform_kernelINS2_10policy_hubILb1EN4cuda3std3__45tupleIJN6thrust24THRUST_300001_SM_1000_NS6detail15normal_iteratorINSA_10device_ptrIfEEEESF_EEEE10policy1000El7FunctorSF_JPfSK_EEEvT0_iT1_T2_DpNS2_10kernel_argIT3_EE
        .type           _ZN3cub18CUB_300001_SM_10006detail9transform16transform_kernelINS2_10policy_hubILb1EN4cuda3std3__45tupleIJN6thrust24THRUST_300001_SM_1000_NS6detail15normal_iteratorINSA_10device_ptrIfEEEESF_EEEE10policy1000El7FunctorSF_JPfSK_EEEvT0_iT1_T2_DpNS2_10kernel_argIT3_EE,@function
        .size           _ZN3cub18CUB_300001_SM_10006detail9transform16transform_kernelINS2_10policy_hubILb1EN4cuda3std3__45tupleIJN6thrust24THRUST_300001_SM_1000_NS6detail15normal_iteratorINSA_10device_ptrIfEEEESF_EEEE10policy1000El7FunctorSF_JPfSK_EEEvT0_iT1_T2_DpNS2_10kernel_argIT3_EE,(.L_x_39 - _ZN3cub18CUB_300001_SM_10006detail9transform16transform_kernelINS2_10policy_hubILb1EN4cuda3std3__45tupleIJN6thrust24THRUST_300001_SM_1000_NS6detail15normal_iteratorINSA_10device_ptrIfEEEESF_EEEE10policy1000El7FunctorSF_JPfSK_EEEvT0_iT1_T2_DpNS2_10kernel_argIT3_EE)
        .other          _ZN3cub18CUB_300001_SM_10006detail9transform16transform_kernelINS2_10policy_hubILb1EN4cuda3std3__45tupleIJN6thrust24THRUST_300001_SM_1000_NS6detail15normal_iteratorINSA_10device_ptrIfEEEESF_EEEE10policy1000El7FunctorSF_JPfSK_EEEvT0_iT1_T2_DpNS2_10kernel_argIT3_EE,@"STO_CUDA_ENTRY STV_DEFAULT"
_ZN3cub18CUB_300001_SM_10006detail9transform16transform_kernelINS2_10policy_hubILb1EN4cuda3std3__45tupleIJN6thrust24THRUST_300001_SM_1000_NS6detail15normal_iteratorINSA_10device_ptrIfEEEESF_EEEE10policy1000El7FunctorSF_JPfSK_EEEvT0_iT1_T2_DpNS2_10kernel_argIT3_EE:
.text._ZN3cub18CUB_300001_SM_10006detail9transform16transform_kernelINS2_10policy_hubILb1EN4cuda3std3__45tupleIJN6thrust24THRUST_300001_SM_1000_NS6detail15normal_iteratorINSA_10device_ptrIfEEEESF_EEEE10policy1000El7FunctorSF_JPfSK_EEEvT0_iT1_T2_DpNS2_10kernel_argIT3_EE:
[----:B------:R-:W-:Y:S08]  /*0000*/  LDC R1, c[0x0][0x37c] ;  /* 0x0000df00ff017b82 */ /* 0x000ff00000000800 */
[----:B------:R-:W0:Y:S01]  /*0010*/  LDC R10, c[0x0][0x388] ;  /* 0x0000e200ff0a7b82 */ /* 0x000e220000000800 */
[----:B------:R-:W1:Y:S01]  /*0020*/  LDCU.64 UR4, c[0x0][0x380] ;  /* 0x00007000ff0477ac */ /* 0x000e620008000a00 */
[----:B------:R-:W2:Y:S01]  /*0030*/  S2R R7, SR_TID.X ;  /* 0x0000000000077919 */ /* 0x000ea20000002100 */
[----:B------:R-:W-:Y:S05]  /*0040*/  BSSY.RECONVERGENT B0, `(.L_x_0) ;  /* 0x0000029000007945 */ /* 0x000fea0003800200 */
[----:B------:R-:W3:Y:S01]  /*0050*/  S2UR UR12, SR_CTAID.X ;  /* 0x00000000000c79c3 */ /* 0x000ee20000002500 */
[----:B0-----:R-:W-:-:S04]  /*0060*/  SHF.L.U32 R5, R10, 0x7, RZ ;  /* 0x000000070a057819 */ /* 0x001fc800000006ff */
[----:B------:R-:W-:Y:S01]  /*0070*/  SHF.R.S32.HI R0, RZ, 0x1f, R5 ;  /* 0x0000001fff007819 */ /* 0x000fe20000011405 */
[----:B---3--:R-:W-:-:S04]  /*0080*/  IMAD.WIDE.U32 R2, R5, UR12, RZ ;  /* 0x0000000c05027c25 */ /* 0x008fc8000f8e00ff */
[----:B------:R-:W-:Y:S01]  /*0090*/  IMAD R9, R0, UR12, RZ ;  /* 0x0000000c00097c24 */ /* 0x000fe2000f8e02ff */
[----:B-1----:R-:W-:-:S04]  /*00a0*/  IADD3 R4, P1, PT, -R2, UR4, RZ ;  /* 0x0000000402047c10 */ /* 0x002fc8000ff3e1ff */
[----:B------:R-:W-:Y:S02]  /*00b0*/  IADD3 R9, PT, PT, R3, R9, RZ ;  /* 0x0000000903097210 */ /* 0x000fe40007ffe0ff */
[----:B------:R-:W-:Y:S02]  /*00c0*/  ISETP.LT.U32.AND P0, PT, R4, R5, PT ;  /* 0x000000050400720c */ /* 0x000fe40003f01070 */
[----:B------:R-:W-:-:S04]  /*00d0*/  IADD3.X R11, PT, PT, ~R9, UR5, RZ, P1, !PT ;  /* 0x00000005090b7c10 */ /* 0x000fc80008ffe5ff */
[----:B------:R-:W-:Y:S02]  /*00e0*/  ISETP.LT.AND.EX P0, PT, R11, R0, PT, P0 ;  /* 0x000000000b00720c */ /* 0x000fe40003f01300 */
[----:B--2---:R-:W-:Y:S02]  /*00f0*/  SHF.L.U32 R11, R7, 0x7, RZ ;  /* 0x00000007070b7819 */ /* 0x004fe400000006ff */
[----:B------:R-:W-:-:S04]  /*0100*/  SEL R0, R4, R5, P0 ;  /* 0x0000000504007207 */ /* 0x000fc80000000000 */
[----:B------:R-:W-:-:S04]  /*0110*/  SHF.L.U32 R4, R0, 0x2, RZ ;  /* 0x0000000200047819 */ /* 0x000fc800000006ff */
[----:B------:R-:W-:-:S13]  /*0120*/  ISETP.GE.AND P0, PT, R11, R4, PT ;  /* 0x000000040b00720c */ /* 0x000fda0003f06270 */
[----:B------:R-:W-:Y:S05]  /*0130*/  @P0 BRA `(.L_x_1) ;  /* 0x0000000000640947 */ /* 0x000fea0003800000 */
[----:B------:R-:W0:Y:S01]  /*0140*/  LDCU.64 UR4, c[0x0][0x398] ;  /* 0x00007300ff0477ac */ /* 0x000e220008000a00 */
[C---:B------:R-:W-:Y:S01]  /*0150*/  SHF.L.U32 R6, R2.reuse, 0x2, RZ ;  /* 0x0000000202067819 */ /* 0x040fe200000006ff */
[----:B------:R-:W-:Y:S01]  /*0160*/  BSSY.RECONVERGENT B1, `(.L_x_2) ;  /* 0x000000c000017945 */ /* 0x000fe20003800200 */
[----:B------:R-:W-:Y:S02]  /*0170*/  SHF.L.U64.HI R8, R2, 0x2, R9 ;  /* 0x0000000202087819 */ /* 0x000fe40000010209 */
[----:B------:R-:W-:Y:S02]  /*0180*/  MOV R15, R11 ;  /* 0x0000000b000f7202 */ /* 0x000fe40000000f00 */
[----:B0-----:R-:W-:-:S04]  /*0190*/  IADD3 R12, P0, PT, R6, UR4, RZ ;  /* 0x00000004060c7c10 */ /* 0x001fc8000ff1e0ff */
[----:B------:R-:W-:-:S03]  /*01a0*/  IADD3.X R13, PT, PT, R8, UR5, RZ, P0, !PT ;  /* 0x00000005080d7c10 */ /* 0x000fc600087fe4ff */
[----:B------:R-:W-:-:S07]  /*01b0*/  IMAD.WIDE.U32 R12, R7, 0x80, R12 ;  /* 0x00000080070c7825 */ /* 0x000fce00078e000c */
.L_x_3:
[----:B------:R-:W-:Y:S01]  /*01c0*/  IADD3 R15, PT, PT, R15, 0x4000, RZ ;  /* 0x000040000f0f7810 */ /* 0x000fe20007ffe0ff */
[----:B------:R0:W-:Y:S03]  /*01d0*/  CCTL.E.PF2 [R12] ;  /* 0x000000000c00798f */ /* 0x0001e60000800100 */
[----:B------:R-:W-:Y:S02]  /*01e0*/  ISETP.GE.AND P0, PT, R15, R4, PT ;  /* 0x000000040f00720c */ /* 0x000fe40003f06270 */
[----:B0-----:R-:W-:-:S04]  /*01f0*/  IADD3 R12, P1, PT, R12, 0x4000, RZ ;  /* 0x000040000c0c7810 */ /* 0x001fc80007f3e0ff */
[----:B------:R-:W-:-:S07]  /*0200*/  IADD3.X R13, PT, PT, RZ, R13, RZ, P1, !PT ;  /* 0x0000000dff0d7210 */ /* 0x000fce0000ffe4ff */
[----:B------:R-:W-:Y:S05]  /*0210*/  @!P0 BRA `(.L_x_3) ;  /* 0xfffffffc00e88947 */ /* 0x000fea000383ffff */
[----:B------:R-:W-:Y:S05]  /*0220*/  BSYNC.RECONVERGENT B1 ;  /* 0x0000000000017941 */ /* 0x000fea0003800200 */
.L_x_2:
[----:B------:R-:W0:Y:S02]  /*0230*/  LDCU.64 UR4, c[0x0][0x3a8] ;  /* 0x00007500ff0477ac */ /* 0x000e240008000a00 */
[----:B0-----:R-:W-:-:S04]  /*0240*/  IADD3 R12, P0, PT, R6, UR4, RZ ;  /* 0x00000004060c7c10 */ /* 0x001fc8000ff1e0ff */
[----:B------:R-:W-:-:S03]  /*0250*/  IADD3.X R13, PT, PT, R8, UR5, RZ, P0, !PT ;  /* 0x00000005080d7c10 */ /* 0x000fc600087fe4ff */
[----:B------:R-:W-:-:S07]  /*0260*/  IMAD.WIDE.U32 R12, R7, 0x80, R12 ;  /* 0x00000080070c7825 */ /* 0x000fce00078e000c */
.L_x_4:
[----:B------:R-:W-:Y:S01]  /*0270*/  VIADD R11, R11, 0x4000 ;  /* 0x000040000b0b7836 */ /* 0x000fe20000000000 */
[----:B------:R0:W-:Y:S04]  /*0280*/  CCTL.E.PF2 [R12] ;  /* 0x000000000c00798f */ /* 0x0001e80000800100 */
[----:B------:R-:W-:Y:S02]  /*0290*/  ISETP.GE.AND P0, PT, R11, R4, PT ;  /* 0x000000040b00720c */ /* 0x000fe40003f06270 */
[----:B0-----:R-:W-:-:S04]  /*02a0*/  IADD3 R12, P1, PT, R12, 0x4000, RZ ;  /* 0x000040000c0c7810 */ /* 0x001fc80007f3e0ff */
[----:B------:R-:W-:-:S07]  /*02b0*/  IADD3.X R13, PT, PT, RZ, R13, RZ, P1, !PT ;  /* 0x0000000dff0d7210 */ /* 0x000fce0000ffe4ff */
[----:B------:R-:W-:Y:S05]  /*02c0*/  @!P0 BRA `(.L_x_4) ;  /* 0xfffffffc00e88947 */ /* 0x000fea000383ffff */
.L_x_1:
[----:B------:R-:W-:Y:S05]  /*02d0*/  BSYNC.RECONVERGENT B0 ;  /* 0x0000000000007941 */ /* 0x000fea0003800200 */
.L_x_0:
[----:B------:R-:W0:Y:S01]  /*02e0*/  LDCU.128 UR8, c[0x0][0x390] ;  /* 0x00007200ff0877ac */ /* 0x000e220008000c00 */
[----:B------:R-:W-:Y:S02]  /*02f0*/  ISETP.NE.AND P0, PT, R5, R0, PT ;  /* 0x000000000500720c */ /* 0x000fe40003f05270 */
[C---:B------:R-:W-:Y:S01]  /*0300*/  SHF.L.U32 R8, R2.reuse, 0x2, RZ ;  /* 0x0000000202087819 */ /* 0x040fe200000006ff */
[----:B------:R-:W1:Y:S01]  /*0310*/  LDCU.64 UR6, c[0x0][0x3a8] ;  /* 0x00007500ff0677ac */ /* 0x000e620008000a00 */
[----:B------:R-:W-:Y:S02]  /*0320*/  SHF.L.U64.HI R9, R2, 0x2, R9 ;  /* 0x0000000202097819 */ /* 0x000fe40000010209 */
[C---:B------:R-:W-:Y:S01]  /*0330*/  R2UR UR13, R8.reuse ;  /* 0x00000000080d72ca */ /* 0x040fe200000e0000 */
[----:B------:R-:W2:Y:S01]  /*0340*/  LDCU.64 UR14, c[0x0][0x358] ;  /* 0x00006b00ff0e77ac */ /* 0x000ea20008000a00 */
[----:B------:R-:W-:Y:S02]  /*0350*/  R2UR UR16, R9 ;  /* 0x00000000091072ca */ /* 0x000fe400000e0000 */
[----:B0-----:R-:W-:-:S02]  /*0360*/  IADD3 R2, P2, PT, R8, UR10, RZ ;  /* 0x0000000a08027c10 */ /* 0x001fc4000ff5e0ff */
[C---:B-1----:R-:W-:Y:S02]  /*0370*/  IADD3 R4, P3, PT, R8.reuse, UR6, RZ ;  /* 0x0000000608047c10 */ /* 0x042fe4000ff7e0ff */
[----:B------:R-:W-:Y:S02]  /*0380*/  IADD3 R8, P1, PT, R8, UR8, RZ ;  /* 0x0000000808087c10 */ /* 0x000fe4000ff3e0ff */
[C---:B------:R-:W-:Y:S02]  /*0390*/  IADD3.X R3, PT, PT, R9.reuse, UR11, RZ, P2, !PT ;  /* 0x0000000b09037c10 */ /* 0x040fe400097fe4ff */
[C---:B------:R-:W-:Y:S02]  /*03a0*/  IADD3.X R5, PT, PT, R9.reuse, UR7, RZ, P3, !PT ;  /* 0x0000000709057c10 */ /* 0x040fe40009ffe4ff */
[----:B------:R-:W-:Y:S01]  /*03b0*/  IADD3.X R9, PT, PT, R9, UR9, RZ, P1, !PT ;  /* 0x0000000909097c10 */ /* 0x000fe20008ffe4ff */
[----:B--2---:R-:W-:Y:S06]  /*03c0*/  @!P0 BRA `(.L_x_5) ;  /* 0x0000000c00e48947 */ /* 0x004fec0003800000 */
[----:B------:R-:W-:-:S13]  /*03d0*/  ISETP.GE.AND P0, PT, R10, 0x1, PT ;  /* 0x000000010a00780c */ /* 0x000fda0003f06270 */
[----:B------:R-:W-:Y:S05]  /*03e0*/  @!P0 EXIT ;  /* 0x000000000000894d */ /* 0x000fea0003800000 */
[C---:B------:R-:W-:Y:S01]  /*03f0*/  ISETP.GE.U32.AND P0, PT, R10.reuse, 0x8, PT ;  /* 0x000000080a00780c */ /* 0x040fe20003f06070 */
[----:B------:R-:W-:Y:S01]  /*0400*/  HFMA2 R6, -RZ, RZ, 0, 0 ;  /* 0x00000000ff067431 */ /* 0x000fe200000001ff */
[----:B------:R-:W-:-:S11]  /*0410*/  LOP3.LUT R20, R10, 0x7, RZ, 0xc0, !PT ;  /* 0x000000070a147812 */ /* 0x000fd600078ec0ff */
[----:B------:R-:W-:Y:S05]  /*0420*/  @!P0 BRA `(.L_x_6) ;  /* 0x0000000800548947 */ /* 0x000fea0003800000 */
[----:B------:R-:W-:-:S13]  /*0430*/  ISETP.GE.AND P0, PT, R7, R0, PT ;  /* 0x000000000700720c */ /* 0x000fda0003f06270 */
[C---:B------:R-:W-:Y:S01]  /*0440*/  @!P0 IMAD.WIDE.U32 R16, R7.reuse, 0x4, R2 ;  /* 0x0000000407108825 */ /* 0x040fe200078e0002 */
[----:B------:R-:W0:Y:S03]  /*0450*/  @!P0 LDC R6, c[0x0][0x38c] ;  /* 0x0000e300ff068b82 */ /* 0x000e260000000800 */
[C---:B------:R-:W-:Y:S02]  /*0460*/  @!P0 IMAD.WIDE.U32 R22, R7.reuse, 0x4, R4 ;  /* 0x0000000407168825 */ /* 0x040fe400078e0004 */
[----:B------:R-:W2:Y:S04]  /*0470*/  @!P0 LDG.E R16, desc[UR14][R16.64] ;  /* 0x0000000e10108981 */ /* 0x000ea8000c1e1900 */
[----:B------:R1:W2:Y:S01]  /*0480*/  @!P0 LDG.E R23, desc[UR14][R22.64] ;  /* 0x0000000e16178981 */ /* 0x0002a2000c1e1900 */
[C---:B------:R-:W-:Y:S01]  /*0490*/  IADD3 R21, PT, PT, R7.reuse, 0x80, RZ ;  /* 0x0000008007157810 */ /* 0x040fe20007ffe0ff */
[----:B------:R-:W-:-:S03]  /*04a0*/  @!P0 IMAD.WIDE.U32 R18, R7, 0x4, R8 ;  /* 0x0000000407128825 */ /* 0x000fc600078e0008 */
[C---:B------:R-:W-:Y:S01]  /*04b0*/  ISETP.GE.AND P1, PT, R21.reuse, R0, PT ;  /* 0x000000001500720c */ /* 0x040fe20003f26270 */
[----:B------:R-:W-:-:S04]  /*04c0*/  IMAD.WIDE R14, R21, 0x4, R2 ;  /* 0x00000004150e7825 */ /* 0x000fc800078e0202 */
[----:B------:R-:W-:-:S08]  /*04d0*/  IMAD.WIDE R12, R21, 0x4, R4 ;  /* 0x00000004150c7825 */ /* 0x000fd000078e0204 */
[----:B-1----:R-:W1:Y:S01]  /*04e0*/  @!P1 LDC R22, c[0x0][0x38c] ;  /* 0x0000e300ff169b82 */ /* 0x002e620000000800 */
[----:B--2---:R-:W-:-:S04]  /*04f0*/  @!P0 FADD R11, -R16, R23 ;  /* 0x00000017100b8221 */ /* 0x004fc80000000100 */
[----:B0-----:R-:W-:-:S05]  /*0500*/  @!P0 FFMA R11, R11, R6, R16 ;  /* 0x000000060b0b8223 */ /* 0x001fca0000000010 */
[----:B------:R0:W-:Y:S04]  /*0510*/  @!P0 STG.E desc[UR14][R18.64], R11 ;  /* 0x0000000b12008986 */ /* 0x0001e8000c10190e */
[----:B------:R-:W2:Y:S04]  /*0520*/  @!P1 LDG.E R6, desc[UR14][R14.64] ;  /* 0x0000000e0e069981 */ /* 0x000ea8000c1e1900 */
[----:B------:R-:W2:Y:S01]  /*0530*/  @!P1 LDG.E R17, desc[UR14][R12.64] ;  /* 0x0000000e0c119981 */ /* 0x000ea2000c1e1900 */
[----:B------:R-:W-:-:S04]  /*0540*/  IADD3 R23, PT, PT, R7, 0x100, RZ ;  /* 0x0000010007177810 */ /* 0x000fc80007ffe0ff */
[----:B------:R-:W-:-:S13]  /*0550*/  ISETP.GE.AND P0, PT, R23, R0, PT ;  /* 0x000000001700720c */ /* 0x000fda0003f06270 */
[----:B0-----:R-:W0:Y:S01]  /*0560*/  @!P0 LDC R18, c[0x0][0x38c] ;  /* 0x0000e300ff128b82 */ /* 0x001e220000000800 */
[----:B--2---:R-:W-:Y:S01]  /*0570*/  @!P1 FADD R23, -R6, R17 ;  /* 0x0000001106179221 */ /* 0x004fe20000000100 */
[----:B------:R-:W-:-:S04]  /*0580*/  IMAD.WIDE R16, R21, 0x4, R8 ;  /* 0x0000000415107825 */ /* 0x000fc800078e0208 */
[----:B-1----:R-:W-:-:S05]  /*0590*/  @!P1 FFMA R23, R23, R22, R6 ;  /* 0x0000001617179223 */ /* 0x002fca0000000006 */
[----:B------:R-:W-:Y:S04]  /*05a0*/  @!P1 STG.E desc[UR14][R16.64], R23 ;  /* 0x0000001710009986 */ /* 0x000fe8000c10190e */
[----:B------:R-:W2:Y:S04]  /*05b0*/  @!P0 LDG.E R6, desc[UR14][R14.64+0x200] ;  /* 0x0002000e0e068981 */ /* 0x000ea8000c1e1900 */
[----:B------:R-:W2:Y:S01]  /*05c0*/  @!P0 LDG.E R11, desc[UR14][R12.64+0x200] ;  /* 0x0002000e0c0b8981 */ /* 0x000ea2000c1e1900 */
[----:B------:R-:W-:-:S04]  /*05d0*/  IADD3 R19, PT, PT, R7, 0x180, RZ ;  /* 0x0000018007137810 */ /* 0x000fc80007ffe0ff */
[----:B------:R-:W-:Y:S01]  /*05e0*/  ISETP.GE.AND P1, PT, R19, R0, PT ;  /* 0x000000001300720c */ /* 0x000fe20003f26270 */
[----:B--2---:R-:W-:-:S04]  /*05f0*/  @!P0 FADD R11, -R6, R11 ;  /* 0x0000000b060b8221 */ /* 0x004fc80000000100 */
[----:B0-----:R-:W-:-:S08]  /*0600*/  @!P0 FFMA R11, R11, R18, R6 ;  /* 0x000000120b0b8223 */ /* 0x001fd00000000006 */
[----:B------:R-:W0:Y:S01]  /*0610*/  @!P1 LDC R18, c[0x0][0x38c] ;  /* 0x0000e300ff129b82 */ /* 0x000e220000000800 */
[----:B------:R1:W-:Y:S04]  /*0620*/  @!P0 STG.E desc[UR14][R16.64+0x200], R11 ;  /* 0x0002000b10008986 */ /* 0x0003e8000c10190e */
        /* <DEDUP_REMOVED lines=8> */
[----:B------:R-:W3:Y:S04]  /*06b0*/  @!P0 LDG.E R6, desc[UR14][R14.64+0x600] ;  /* 0x0006000e0e068981 */ /* 0x000ee8000c1e1900 */
[----:B------:R-:W3:Y:S01]  /*06c0*/  @!P0 LDG.E R21, desc[UR14][R12.64+0x600] ;  /* 0x0006000e0c158981 */ /* 0x000ee2000c1e1900 */
[----:B-1----:R-:W-:-:S05]  /*06d0*/  VIADD R11, R7, 0x280 ;  /* 0x00000280070b7836 */ /* 0x002fca0000000000 */
[----:B------:R-:W-:Y:S01]  /*06e0*/  ISETP.GE.AND P1, PT, R11, R0, PT ;  /* 0x000000000b00720c */ /* 0x000fe20003f26270 */
[----:B---3--:R-:W-:-:S04]  /*06f0*/  @!P0 FADD R21, -R6, R21 ;  /* 0x0000001506158221 */ /* 0x008fc80000000100 */
[----:B0-----:R-:W-:-:S08]  /*0700*/  @!P0 FFMA R21, R21, R18, R6 ;  /* 0x0000001215158223 */ /* 0x001fd00000000006 */
[----:B------:R-:W0:Y:S01]  /*0710*/  @!P1 LDC R18, c[0x0][0x38c] ;  /* 0x0000e300ff129b82 */ /* 0x000e220000000800 */
[----:B------:R1:W-:Y:S04]  /*0720*/  @!P0 STG.E desc[UR14][R16.64+0x600], R21 ;  /* 0x0006001510008986 */ /* 0x0003e8000c10190e */
[----:B------:R-:W3:Y:S04]  /*0730*/  @!P1 LDG.E R6, desc[UR14][R14.64+0x800] ;  /* 0x0008000e0e069981 */ /* 0x000ee8000c1e1900 */
[----:B------:R-:W3:Y:S01]  /*0740*/  @!P1 LDG.E R11, desc[UR14][R12.64+0x800] ;  /* 0x0008000e0c0b9981 */ /* 0x000ee2000c1e1900 */
[----:B--2---:R-:W-:-:S04]  /*0750*/  IADD3 R19, PT, PT, R7, 0x300, RZ ;  /* 0x0000030007137810 */ /* 0x004fc80007ffe0ff */
[----:B------:R-:W-:Y:S01]  /*0760*/  ISETP.GE.AND P0, PT, R19, R0, PT ;  /* 0x000000001300720c */ /* 0x000fe20003f06270 */
[----:B---3--:R-:W-:-:S04]  /*0770*/  @!P1 FADD R11, -R6, R11 ;  /* 0x0000000b060b9221 */ /* 0x008fc80000000100 */
[----:B0-----:R-:W-:-:S08]  /*0780*/  @!P1 FFMA R11, R11, R18, R6 ;  /* 0x000000120b0b9223 */ /* 0x001fd00000000006 */
[----:B------:R-:W0:Y:S01]  /*0790*/  @!P0 LDC R18, c[0x0][0x38c] ;  /* 0x0000e300ff128b82 */ /* 0x000e220000000800 */
[----:B------:R2:W-:Y:S04]  /*07a0*/  @!P1 STG.E desc[UR14][R16.64+0x800], R11 ;  /* 0x0008000b10009986 */ /* 0x0005e8000c10190e */
[----:B------:R-:W3:Y:S04]  /*07b0*/  @!P0 LDG.E R6, desc[UR14][R14.64+0xa00] ;  /* 0x000a000e0e068981 */ /* 0x000ee8000c1e1900 */
[----:B------:R-:W3:Y:S01]  /*07c0*/  @!P0 LDG.E R19, desc[UR14][R12.64+0xa00] ;  /* 0x000a000e0c138981 */ /* 0x000ee2000c1e1900 */
[----:B-1----:R-:W-:-:S04]  /*07d0*/  IADD3 R21, PT, PT, R7, 0x380, RZ ;  /* 0x0000038007157810 */ /* 0x002fc80007ffe0ff */
[----:B------:R-:W-:-:S13]  /*07e0*/  ISETP.GE.AND P1, PT, R21, R0, PT ;  /* 0x000000001500720c */ /* 0x000fda0003f26270 */
[----:B--2---:R-:W1:Y:S01]  /*07f0*/  @!P1 LDC R11, c[0x0][0x38c] ;  /* 0x0000e300ff0b9b82 */ /* 0x004e620000000800 */
[----:B---3--:R-:W-:-:S04]  /*0800*/  @!P0 FADD R19, -R6, R19 ;  /* 0x0000001306138221 */ /* 0x008fc80000000100 */
[----:B0-----:R-:W-:-:S05]  /*0810*/  @!P0 FFMA R19, R19, R18, R6 ;  /* 0x0000001213138223 */ /* 0x001fca0000000006 */
[----:B------:R0:W-:Y:S04]  /*0820*/  @!P0 STG.E desc[UR14][R16.64+0xa00], R19 ;  /* 0x000a001310008986 */ /* 0x0001e8000c10190e */
[----:B------:R-:W2:Y:S04]  /*0830*/  @!P1 LDG.E R6, desc[UR14][R14.64+0xc00] ;  /* 0x000c000e0e069981 */ /* 0x000ea8000c1e1900 */
[----:B------:R-:W2:Y:S02]  /*0840*/  @!P1 LDG.E R21, desc[UR14][R12.64+0xc00] ;  /* 0x000c000e0c159981 */ /* 0x000ea4000c1e1900 */
[----:B--2---:R-:W-:-:S04]  /*0850*/  @!P1 FADD R21, -R6, R21 ;  /* 0x0000001506159221 */ /* 0x004fc80000000100 */
[----:B-1----:R-:W-:Y:S01]  /*0860*/  @!P1 FFMA R21, R21, R11, R6 ;  /* 0x0000000b15159223 */ /* 0x002fe20000000006 */
[----:B------:R-:W-:-:S04]  /*0870*/  LOP3.LUT R6, R10, 0x7ffffff8, RZ, 0xc0, !PT ;  /* 0x7ffffff80a067812 */ /* 0x000fc800078ec0ff */
[----:B------:R0:W-:Y:S01]  /*0880*/  @!P1 STG.E desc[UR14][R16.64+0xc00], R21 ;  /* 0x000c001510009986 */ /* 0x0001e2000c10190e */
[----:B------:R-:W-:-:S13]  /*0890*/  ISETP.NE.AND P0, PT, R6, 0x8, PT ;  /* 0x000000080600780c */ /* 0x000fda0003f05270 */
[----:B0-----:R-:W-:Y:S05]  /*08a0*/  @!P0 BRA `(.L_x_6) ;  /* 0x0000000400348947 */ /* 0x001fea0003800000 */
[----:B------:R-:W-:Y:S01]  /*08b0*/  MOV R16, 0x8 ;  /* 0x0000000800107802 */ /* 0x000fe20000000f00 */
[----:B------:R-:W0:Y:S06]  /*08c0*/  LDCU UR4, c[0x0][0x38c] ;  /* 0x00007180ff0477ac */ /* 0x000e2c0008000800 */
.L_x_9:
[----:B-1----:R-:W-:-:S04]  /*08d0*/  LEA R17, R16, R7, 0x7 ;  /* 0x0000000710117211 */ /* 0x002fc800078e38ff */
[----:B------:R-:W-:-:S13]  /*08e0*/  ISETP.GE.AND P0, PT, R17, R0, PT ;  /* 0x000000001100720c */ /* 0x000fda0003f06270 */
[C---:B------:R-:W-:Y:S01]  /*08f0*/  @!P0 IMAD.WIDE.U32 R10, R17.reuse, 0x4, R2 ;  /* 0x00000004110a8825 */ /* 0x040fe200078e0002 */
[----:B------:R-:W1:Y:S03]  /*0900*/  @!P0 LDC R27, c[0x0][0x38c] ;  /* 0x0000e300ff1b8b82 */ /* 0x000e660000000800 */
[C---:B------:R-:W-:Y:S02]  /*0910*/  @!P0 IMAD.WIDE.U32 R22, R17.reuse, 0x4, R4 ;  /* 0x0000000411168825 */ /* 0x040fe400078e0004 */
[----:B------:R-:W2:Y:S04]  /*0920*/  @!P0 LDG.E R10, desc[UR14][R10.64] ;  /* 0x0000000e0a0a8981 */ /* 0x000ea8000c1e1900 */
[----:B------:R-:W2:Y:S01]  /*0930*/  @!P0 LDG.E R23, desc[UR14][R22.64] ;  /* 0x0000000e16178981 */ /* 0x000ea2000c1e1900 */
[C---:B------:R-:W-:Y:S01]  /*0940*/  IADD3 R25, PT, PT, R17.reuse, 0x80, RZ ;  /* 0x0000008011197810 */ /* 0x040fe20007ffe0ff */
[----:B------:R-:W-:-:S03]  /*0950*/  @!P0 IMAD.WIDE.U32 R18, R17, 0x4, R8 ;  /* 0x0000000411128825 */ /* 0x000fc600078e0008 */
[C---:B------:R-:W-:Y:S01]  /*0960*/  ISETP.GE.AND P1, PT, R25.reuse, R0, PT ;  /* 0x000000001900720c */ /* 0x040fe20003f26270 */
[----:B------:R-:W-:-:S04]  /*0970*/  IMAD.WIDE R14, R25, 0x4, R2 ;  /* 0x00000004190e7825 */ /* 0x000fc800078e0202 */
[----:B--2---:R-:W-:-:S08]  /*0980*/  @!P0 FADD R13, -R10, R23 ;  /* 0x000000170a0d8221 */ /* 0x004fd00000000100 */
[----:B------:R-:W2:Y:S01]  /*0990*/  @!P1 LDC R23, c[0x0][0x38c] ;  /* 0x0000e300ff179b82 */ /* 0x000ea20000000800 */
[----:B-1----:R-:W-:Y:S01]  /*09a0*/  @!P0 FFMA R27, R13, R27, R10 ;  /* 0x0000001b0d1b8223 */ /* 0x002fe2000000000a */
[----:B------:R-:W-:-:S04]  /*09b0*/  IMAD.WIDE R12, R25, 0x4, R4 ;  /* 0x00000004190c7825 */ /* 0x000fc800078e0204 */
[----:B------:R1:W-:Y:S04]  /*09c0*/  @!P0 STG.E desc[UR14][R18.64], R27 ;  /* 0x0000001b12008986 */ /* 0x0003e8000c10190e */
[----:B------:R-:W3:Y:S04]  /*09d0*/  @!P1 LDG.E R21, desc[UR14][R14.64] ;  /* 0x0000000e0e159981 */ /* 0x000ee8000c1e1900 */
[----:B------:R-:W3:Y:S01]  /*09e0*/  @!P1 LDG.E R10, desc[UR14][R12.64] ;  /* 0x0000000e0c0a9981 */ /* 0x000ee2000c1e1900 */
[----:B------:R-:W-:-:S04]  /*09f0*/  IADD3 R11, PT, PT, R17, 0x100, RZ ;  /* 0x00000100110b7810 */ /* 0x000fc80007ffe0ff */
[----:B------:R-:W-:Y:S01]  /*0a00*/  ISETP.GE.AND P0, PT, R11, R0, PT ;  /* 0x000000000b00720c */ /* 0x000fe20003f06270 */
[----:B---3--:R-:W-:Y:S01]  /*0a10*/  @!P1 FADD R22, -R21, R10 ;  /* 0x0000000a15169221 */ /* 0x008fe20000000100 */
[----:B------:R-:W-:-:S04]  /*0a20*/  IMAD.WIDE R10, R25, 0x4, R8 ;  /* 0x00000004190a7825 */ /* 0x000fc800078e0208 */
[----:B--2---:R-:W-:-:S07]  /*0a30*/  @!P1 FFMA R25, R22, R23, R21 ;  /* 0x0000001716199223 */ /* 0x004fce0000000015 */
[----:B------:R-:W2:Y:S01]  /*0a40*/  @!P0 LDC R23, c[0x0][0x38c] ;  /* 0x0000e300ff178b82 */ /* 0x000ea20000000800 */
[----:B------:R3:W-:Y:S04]  /*0a50*/  @!P1 STG.E desc[UR14][R10.64], R25 ;  /* 0x000000190a009986 */ /* 0x0007e8000c10190e */
[----:B------:R-:W4:Y:S04]  /*0a60*/  @!P0 LDG.E R21, desc[UR14][R14.64+0x200] ;  /* 0x0002000e0e158981 */ /* 0x000f28000c1e1900 */
[----:B-1----:R-:W4:Y:S01]  /*0a70*/  @!P0 LDG.E R18, desc[UR14][R12.64+0x200] ;  /* 0x0002000e0c128981 */ /* 0x002f22000c1e1900 */
[----:B------:R-:W-:-:S04]  /*0a80*/  IADD3 R19, PT, PT, R17, 0x180, RZ ;  /* 0x0000018011137810 */ /* 0x000fc80007ffe0ff */
[----:B------:R-:W-:Y:S01]  /*0a90*/  ISETP.GE.AND P1, PT, R19, R0, PT ;  /* 0x000000001300720c */ /* 0x000fe20003f26270 */
[----:B----4-:R-:W-:-:S12]  /*0aa0*/  @!P0 FADD R18, -R21, R18 ;  /* 0x0000001215128221 */ /* 0x010fd80000000100 */
[----:B---3--:R-:W1:Y:S01]  /*0ab0*/  @!P1 LDC R25, c[0x0][0x38c] ;  /* 0x0000e300ff199b82 */ /* 0x008e620000000800 */
[----:B--2---:R-:W-:-:S05]  /*0ac0*/  @!P0 FFMA R23, R18, R23, R21 ;  /* 0x0000001712178223 */ /* 0x004fca0000000015 */
[----:B------:R2:W-:Y:S04]  /*0ad0*/  @!P0 STG.E desc[UR14][R10.64+0x200], R23 ;  /* 0x000200170a008986 */ /* 0x0005e8000c10190e */
[----:B------:R-:W3:Y:S04]  /*0ae0*/  @!P1 LDG.E R18, desc[UR14][R14.64+0x400] ;  /* 0x0004000e0e129981 */ /* 0x000ee8000c1e1900 */
[----:B------:R-:W3:Y:S01]  /*0af0*/  @!P1 LDG.E R21, desc[UR14][R12.64+0x400] ;  /* 0x0004000e0c159981 */ /* 0x000ee2000c1e1900 */
[----:B------:R-:W-:-:S05]  /*0b00*/  VIADD R19, R17, 0x200 ;  /* 0x0000020011137836 */ /* 0x000fca0000000000 */
[----:B------:R-:W-:-:S13]  /*0b10*/  ISETP.GE.AND P0, PT, R19, R0, PT ;  /* 0x000000001300720c */ /* 0x000fda0003f06270 */
[----:B--2---:R-:W2:Y:S01]  /*0b20*/  @!P0 LDC R23, c[0x0][0x38c] ;  /* 0x0000e300ff178b82 */ /* 0x004ea20000000800 */
[----:B---3--:R-:W-:-:S04]  /*0b30*/  @!P1 FADD R21, -R18, R21 ;  /* 0x0000001512159221 */ /* 0x008fc80000000100 */
[----:B-1----:R-:W-:-:S05]  /*0b40*/  @!P1 FFMA R25, R21, R25, R18 ;  /* 0x0000001915199223 */ /* 0x002fca0000000012 */
[----:B------:R1:W-:Y:S04]  /*0b50*/  @!P1 STG.E desc[UR14][R10.64+0x400], R25 ;  /* 0x000400190a009986 */ /* 0x0003e8000c10190e */
[----:B------:R-:W3:Y:S04]  /*0b60*/  @!P0 LDG.E R18, desc[UR14][R14.64+0x600] ;  /* 0x0006000e0e128981 */ /* 0x000ee8000c1e1900 */
[----:B------:R-:W3:Y:S01]  /*0b70*/  @!P0 LDG.E R21, desc[UR14][R12.64+0x600] ;  /* 0x0006000e0c158981 */ /* 0x000ee2000c1e1900 */
[----:B------:R-:W-:-:S04]  /*0b80*/  IADD3 R19, PT, PT, R17, 0x280, RZ ;  /* 0x0000028011137810 */ /* 0x000fc80007ffe0ff */
[----:B------:R-:W-:-:S13]  /*0b90*/  ISETP.GE.AND P1, PT, R19, R0, PT ;  /* 0x000000001300720c */ /* 0x000fda0003f26270 */
[----:B------:R-:W4:Y:S01]  /*0ba0*/  @!P1 LDC R22, c[0x0][0x38c] ;  /* 0x0000e300ff169b82 */ /* 0x000f220000000800 */
[----:B---3--:R-:W-:-:S04]  /*0bb0*/  @!P0 FADD R21, -R18, R21 ;  /* 0x0000001512158221 */ /* 0x008fc80000000100 */
[----:B--2---:R-:W-:-:S05]  /*0bc0*/  @!P0 FFMA R23, R21, R23, R18 ;  /* 0x0000001715178223 */ /* 0x004fca0000000012 */
[----:B------:R1:W-:Y:S04]  /*0bd0*/  @!P0 STG.E desc[UR14][R10.64+0x600], R23 ;  /* 0x000600170a008986 */ /* 0x0003e8000c10190e */
[----:B------:R-:W2:Y:S04]  /*0be0*/  @!P1 LDG.E R18, desc[UR14][R14.64+0x800] ;  /* 0x0008000e0e129981 */ /* 0x000ea8000c1e1900 */
[----:B------:R-:W2:Y:S01]  /*0bf0*/  @!P1 LDG.E R21, desc[UR14][R12.64+0x800] ;  /* 0x0008000e0c159981 */ /* 0x000ea2000c1e1900 */
[----:B------:R-:W-:-:S04]  /*0c00*/  IADD3 R19, PT, PT, R17, 0x300, RZ ;  /* 0x0000030011137810 */ /* 0x000fc80007ffe0ff */
[----:B------:R-:W-:Y:S01]  /*0c10*/  ISETP.GE.AND P0, PT, R19, R0, PT ;  /* 0x000000001300720c */ /* 0x000fe20003f06270 */
[----:B--2---:R-:W-:-:S04]  /*0c20*/  @!P1 FADD R21, -R18, R21 ;  /* 0x0000001512159221 */ /* 0x004fc80000000100 */
[----:B----4-:R-:W-:-:S08]  /*0c30*/  @!P1 FFMA R21, R21, R22, R18 ;  /* 0x0000001615159223 */ /* 0x010fd00000000012 */
[----:B------:R-:W2:Y:S01]  /*0c40*/  @!P0 LDC R22, c[0x0][0x38c] ;  /* 0x0000e300ff168b82 */ /* 0x000ea20000000800 */
[----:B------:R1:W-:Y:S04]  /*0c50*/  @!P1 STG.E desc[UR14][R10.64+0x800], R21 ;  /* 0x000800150a009986 */ /* 0x0003e8000c10190e */
[----:B------:R-:W3:Y:S04]  /*0c60*/  @!P0 LDG.E R18, desc[UR14][R14.64+0xa00] ;  /* 0x000a000e0e128981 */ /* 0x000ee8000c1e1900 */
[----:B------:R-:W3:Y:S01]  /*0c70*/  @!P0 LDG.E R19, desc[UR14][R12.64+0xa00] ;  /* 0x000a000e0c138981 */ /* 0x000ee2000c1e1900 */
[----:B------:R-:W-:Y:S01]  /*0c80*/  IADD3 R17, PT, PT, R17, 0x380, RZ ;  /* 0x0000038011117810 */ /* 0x000fe20007ffe0ff */
[----:B------:R-:W-:Y:S01]  /*0c90*/  BSSY.RECONVERGENT B0, `(.L_x_7) ;  /* 0x000000d000007945 */ /* 0x000fe20003800200 */
[----:B------:R-:W-:-:S04]  /*0ca0*/  IADD3 R16, PT, PT, R16, 0x8, RZ ;  /* 0x0000000810107810 */ /* 0x000fc80007ffe0ff */
[----:B------:R-:W-:Y:S01]  /*0cb0*/  ISETP.NE.AND P1, PT, R16, R6, PT ;  /* 0x000000061000720c */ /* 0x000fe20003f25270 */
[----:B---3--:R-:W-:-:S04]  /*0cc0*/  @!P0 FADD R19, -R18, R19 ;  /* 0x0000001312138221 */ /* 0x008fc80000000100 */
[----:B--2---:R-:W-:-:S05]  /*0cd0*/  @!P0 FFMA R19, R19, R22, R18 ;  /* 0x0000001613138223 */ /* 0x004fca0000000012 */
[----:B------:R1:W-:Y:S01]  /*0ce0*/  @!P0 STG.E desc[UR14][R10.64+0xa00], R19 ;  /* 0x000a00130a008986 */ /* 0x0003e2000c10190e */
[----:B------:R-:W-:-:S13]  /*0cf0*/  ISETP.GE.AND P0, PT, R17, R0, PT ;  /* 0x000000001100720c */ /* 0x000fda0003f06270 */
[----:B-1----:R-:W-:Y:S05]  /*0d00*/  @P0 BRA `(.L_x_8) ;  /* 0x0000000000140947 */ /* 0x002fea0003800000 */
[----:B------:R-:W2:Y:S04]  /*0d10*/  LDG.E R14, desc[UR14][R14.64+0xc00] ;  /* 0x000c000e0e0e7981 */ /* 0x000ea8000c1e1900 */
[----:B------:R-:W2:Y:S02]  /*0d20*/  LDG.E R13, desc[UR14][R12.64+0xc00] ;  /* 0x000c000e0c0d7981 */ /* 0x000ea4000c1e1900 */
[----:B--2---:R-:W-:-:S04]  /*0d30*/  FADD R17, -R14, R13 ;  /* 0x0000000d0e117221 */ /* 0x004fc80000000100 */
[----:B0-----:R-:W-:-:S05]  /*0d40*/  FFMA R17, R17, UR4, R14 ;  /* 0x0000000411117c23 */ /* 0x001fca000800000e */
[----:B------:R1:W-:Y:S02]  /*0d50*/  STG.E desc[UR14][R10.64+0xc00], R17 ;  /* 0x000c00110a007986 */ /* 0x0003e4000c10190e */
.L_x_8:
[----:B0-----:R-:W-:Y:S05]  /*0d60*/  BSYNC.RECONVERGENT B0 ;  /* 0x0000000000007941 */ /* 0x001fea0003800200 */
.L_x_7:
[----:B------:R-:W-:Y:S05]  /*0d70*/  @P1 BRA `(.L_x_9) ;  /* 0xfffffff800d41947 */ /* 0x000fea000383ffff */
.L_x_6:
[----:B------:R-:W-:-:S13]  /*0d80*/  ISETP.NE.AND P0, PT, R20, RZ, PT ;  /* 0x000000ff1400720c */ /* 0x000fda0003f05270 */
[----:B------:R-:W-:Y:S05]  /*0d90*/  @!P0 EXIT ;  /* 0x000000000000894d */ /* 0x000fea0003800000 */
[----:B-1----:R-:W0:Y:S01]  /*0da0*/  LDC R10, c[0x0][0x388] ;  /* 0x0000e200ff0a7b82 */ /* 0x002e220000000800 */
[----:B------:R-:W-:Y:S02]  /*0db0*/  ISETP.GE.U32.AND P1, PT, R20, 0x4, PT ;  /* 0x000000041400780c */ /* 0x000fe40003f26070 */
[----:B0-----:R-:W-:-:S04]  /*0dc0*/  LOP3.LUT R22, R10, 0x3, RZ, 0xc0, !PT ;  /* 0x000000030a167812 */ /* 0x001fc800078ec0ff */
[----:B------:R-:W-:-:S07]  /*0dd0*/  ISETP.NE.AND P0, PT, R22, RZ, PT ;  /* 0x000000ff1600720c */ /* 0x000fce0003f05270 */
[----:B------:R-:W-:Y:S06]  /*0de0*/  @!P1 BRA `(.L_x_10) ;  /* 0x0000000000b49947 */ /* 0x000fec0003800000 */
[----:B------:R-:W-:-:S04]  /*0df0*/  LEA R11, R6, R7, 0x7 ;  /* 0x00000007060b7211 */ /* 0x000fc800078e38ff */
[----:B------:R-:W-:-:S13]  /*0e00*/  ISETP.GE.AND P1, PT, R11, R0, PT ;  /* 0x000000000b00720c */ /* 0x000fda0003f26270 */
[C---:B------:R-:W-:Y:S01]  /*0e10*/  @!P1 IMAD.WIDE R14, R11.reuse, 0x4, R2 ;  /* 0x000000040b0e9825 */ /* 0x040fe200078e0202 */
[----:B------:R-:W0:Y:S03]  /*0e20*/  @!P1 LDC R23, c[0x0][0x38c] ;  /* 0x0000e300ff179b82 */ /* 0x000e260000000800 */
[C---:B------:R-:W-:Y:S02]  /*0e30*/  @!P1 IMAD.WIDE R16, R11.reuse, 0x4, R4 ;  /* 0x000000040b109825 */ /* 0x040fe400078e0204 */
[----:B------:R-:W2:Y:S04]  /*0e40*/  @!P1 LDG.E R14, desc[UR14][R14.64] ;  /* 0x0000000e0e0e9981 */ /* 0x000ea8000c1e1900 */
[----:B------:R-:W2:Y:S01]  /*0e50*/  @!P1 LDG.E R17, desc[UR14][R16.64] ;  /* 0x0000000e10119981 */ /* 0x000ea2000c1e1900 */
[C---:B------:R-:W-:Y:S01]  /*0e60*/  IADD3 R27, PT, PT, R11.reuse, 0x80, RZ ;  /* 0x000000800b1b7810 */ /* 0x040fe20007ffe0ff */
[----:B------:R-:W-:-:S03]  /*0e70*/  @!P1 IMAD.WIDE R12, R11, 0x4, R8 ;  /* 0x000000040b0c9825 */ /* 0x000fc600078e0208 */
[----:B------:R-:W-:-:S13]  /*0e80*/  ISETP.GE.AND P2, PT, R27, R0, PT ;  /* 0x000000001b00720c */ /* 0x000fda0003f46270 */
[----:B------:R-:W-:Y:S01]  /*0e90*/  @!P2 IMAD.WIDE R24, R27, 0x4, R2 ;  /* 0x000000041b18a825 */ /* 0x000fe200078e0202 */
[----:B------:R-:W1:Y:S03]  /*0ea0*/  @!P2 LDC R29, c[0x0][0x38c] ;  /* 0x0000e300ff1dab82 */ /* 0x000e660000000800 */
[----:B--2---:R-:W-:-:S04]  /*0eb0*/  @!P1 FADD R19, -R14, R17 ;  /* 0x000000110e139221 */ /* 0x004fc80000000100 */
[----:B0-----:R-:W-:Y:S01]  /*0ec0*/  @!P1 FFMA R23, R19, R23, R14 ;  /* 0x0000001713179223 */ /* 0x001fe2000000000e */
[----:B------:R-:W-:-:S04]  /*0ed0*/  @!P2 IMAD.WIDE R18, R27, 0x4, R4 ;  /* 0x000000041b12a825 */ /* 0x000fc800078e0204 */
[----:B------:R0:W-:Y:S04]  /*0ee0*/  @!P1 STG.E desc[UR14][R12.64], R23 ;  /* 0x000000170c009986 */ /* 0x0001e8000c10190e */
[----:B------:R-:W2:Y:S04]  /*0ef0*/  @!P2 LDG.E R24, desc[UR14][R24.64] ;  /* 0x0000000e1818a981 */ /* 0x000ea8000c1e1900 */
[----:B------:R3:W2:Y:S01]  /*0f00*/  @!P2 LDG.E R19, desc[UR14][R18.64] ;  /* 0x0000000e1213a981 */ /* 0x0006a2000c1e1900 */
[----:B------:R-:W-:Y:S01]  /*0f10*/  IADD3 R21, PT, PT, R11, 0x100, RZ ;  /* 0x000001000b157810 */ /* 0x000fe20007ffe0ff */
[----:B------:R-:W-:-:S03]  /*0f20*/  @!P2 IMAD.WIDE R14, R27, 0x4, R8 ;  /* 0x000000041b0ea825 */ /* 0x000fc600078e0208 */
[----:B------:R-:W-:-:S13]  /*0f30*/  ISETP.GE.AND P1, PT, R21, R0, PT ;  /* 0x000000001500720c */ /* 0x000fda0003f26270 */
[----:B------:R-:W-:Y:S01]  /*0f40*/  @!P1 IMAD.WIDE R26, R21, 0x4, R2 ;  /* 0x00000004151a9825 */ /* 0x000fe200078e0202 */
[----:B---3--:R-:W3:Y:S03]  /*0f50*/  @!P1 LDC R18, c[0x0][0x38c] ;  /* 0x0000e300ff129b82 */ /* 0x008ee60000000800 */
[----:B--2---:R-:W-:-:S04]  /*0f60*/  @!P2 FADD R17, -R24, R19 ;  /* 0x000000131811a221 */ /* 0x004fc80000000100 */
[----:B-1----:R-:W-:Y:S01]  /*0f70*/  @!P2 FFMA R29, R17, R29, R24 ;  /* 0x0000001d111da223 */ /* 0x002fe20000000018 */
[----:B------:R-:W-:-:S04]  /*0f80*/  @!P1 IMAD.WIDE R16, R21, 0x4, R4 ;  /* 0x0000000415109825 */ /* 0x000fc800078e0204 */
[----:B------:R1:W-:Y:S04]  /*0f90*/  @!P2 STG.E desc[UR14][R14.64], R29 ;  /* 0x0000001d0e00a986 */ /* 0x0003e8000c10190e */
[----:B------:R-:W2:Y:S04]  /*0fa0*/  @!P1 LDG.E R26, desc[UR14][R26.64] ;  /* 0x0000000e1a1a9981 */ /* 0x000ea8000c1e1900 */
[----:B------:R4:W2:Y:S01]  /*0fb0*/  @!P1 LDG.E R17, desc[UR14][R16.64] ;  /* 0x0000000e10119981 */ /* 0x0008a2000c1e1900 */
[----:B0-----:R-:W-:Y:S02]  /*0fc0*/  VIADD R23, R11, 0x180 ;  /* 0x000001800b177836 */ /* 0x001fe40000000000 */
[----:B------:R-:W-:-:S03]  /*0fd0*/  @!P1 IMAD.WIDE R12, R21, 0x4, R8 ;  /* 0x00000004150c9825 */ /* 0x000fc600078e0208 */
[----:B------:R-:W-:-:S13]  /*0fe0*/  ISETP.GE.AND P2, PT, R23, R0, PT ;  /* 0x000000001700720c */ /* 0x000fda0003f46270 */
[----:B------:R-:W-:Y:S01]  /*0ff0*/  @!P2 IMAD.WIDE R20, R23, 0x4, R4 ;  /* 0x000000041714a825 */ /* 0x000fe200078e0204 */
[----:B----4-:R-:W0:Y:S03]  /*1000*/  @!P2 LDC R16, c[0x0][0x38c] ;  /* 0x0000e300ff10ab82 */ /* 0x010e260000000800 */
[----:B--2---:R-:W-:-:S04]  /*1010*/  @!P1 FADD R11, -R26, R17 ;  /* 0x000000111a0b9221 */ /* 0x004fc80000000100 */
[----:B---3--:R-:W-:Y:S01]  /*1020*/  @!P1 FFMA R11, R11, R18, R26 ;  /* 0x000000120b0b9223 */ /* 0x008fe2000000001a */
[----:B------:R-:W-:-:S04]  /*1030*/  @!P2 IMAD.WIDE R18, R23, 0x4, R2 ;  /* 0x000000041712a825 */ /* 0x000fc800078e0202 */
[----:B------:R2:W-:Y:S04]  /*1040*/  @!P1 STG.E desc[UR14][R12.64], R11 ;  /* 0x0000000b0c009986 */ /* 0x0005e8000c10190e */
[----:B------:R-:W3:Y:S04]  /*1050*/  @!P2 LDG.E R18, desc[UR14][R18.64] ;  /* 0x0000000e1212a981 */ /* 0x000ee8000c1e1900 */
[----:B------:R-:W3:Y:S01]  /*1060*/  @!P2 LDG.E R21, desc[UR14][R20.64] ;  /* 0x0000000e1415a981 */ /* 0x000ee2000c1e1900 */
[----:B-1----:R-:W-:Y:S01]  /*1070*/  @!P2 IMAD.WIDE R14, R23, 0x4, R8 ;  /* 0x00000004170ea825 */ /* 0x002fe200078e0208 */
[----:B------:R-:W-:-:S03]  /*1080*/  IADD3 R6, PT, PT, R6, 0x4, RZ ;  /* 0x0000000406067810 */ /* 0x000fc60007ffe0ff */
[----:B---3--:R-:W-:-:S04]  /*1090*/  @!P2 FADD R17, -R18, R21 ;  /* 0x000000151211a221 */ /* 0x008fc80000000100 */
[----:B0-----:R-:W-:-:S05]  /*10a0*/  @!P2 FFMA R17, R17, R16, R18 ;  /* 0x000000101111a223 */ /* 0x001fca0000000012 */
[----:B------:R2:W-:Y:S02]  /*10b0*/  @!P2 STG.E desc[UR14][R14.64], R17 ;  /* 0x000000110e00a986 */ /* 0x0005e4000c10190e */
.L_x_10:
[----:B------:R-:W-:Y:S05]  /*10c0*/  @!P0 EXIT ;  /* 0x000000000000894d */ /* 0x000fea0003800000 */
[----:B------:R-:W-:Y:S02]  /*10d0*/  ISETP.NE.AND P0, PT, R22, 0x1, PT ;  /* 0x000000011600780c */ /* 0x000fe40003f05270 */
[----:B------:R-:W-:-:S04]  /*10e0*/  LOP3.LUT R10, R10, 0x1, RZ, 0xc0, !PT ;  /* 0x000000010a0a7812 */ /* 0x000fc800078ec0ff */
[----:B------:R-:W-:-:S07]  /*10f0*/  ISETP.NE.U32.AND P2, PT, R10, 0x1, PT ;  /* 0x000000010a00780c */ /* 0x000fce0003f45070 */
[----:B------:R-:W-:Y:S06]  /*1100*/  @!P0 BRA `(.L_x_11) ;  /* 0x00000000005c8947 */ /* 0x000fec0003800000 */
[----:B--2---:R-:W-:-:S04]  /*1110*/  LEA R15, R6, R7, 0x7 ;  /* 0x00000007060f7211 */ /* 0x004fc800078e38ff */
[----:B------:R-:W-:-:S13]  /*1120*/  ISETP.GE.AND P0, PT, R15, R0, PT ;  /* 0x000000000f00720c */ /* 0x000fda0003f06270 */
[C---:B------:R-:W-:Y:S01]  /*1130*/  @!P0 IMAD.WIDE R10, R15.reuse, 0x4, R2 ;  /* 0x000000040f0a8825 */ /* 0x040fe200078e0202 */
[----:B------:R-:W0:Y:S03]  /*1140*/  @!P0 LDC R21, c[0x0][0x38c] ;  /* 0x0000e300ff158b82 */ /* 0x000e260000000800 */
[C---:B------:R-:W-:Y:S02]  /*1150*/  @!P0 IMAD.WIDE R12, R15.reuse, 0x4, R4 ;  /* 0x000000040f0c8825 */ /* 0x040fe400078e0204 */
[----:B------:R-:W2:Y:S04]  /*1160*/  @!P0 LDG.E R10, desc[UR14][R10.64] ;  /* 0x0000000e0a0a8981 */ /* 0x000ea8000c1e1900 */
[----:B------:R1:W2:Y:S01]  /*1170*/  @!P0 LDG.E R13, desc[UR14][R12.64] ;  /* 0x0000000e0c0d8981 */ /* 0x0002a2000c1e1900 */
[C---:B------:R-:W-:Y:S01]  /*1180*/  IADD3 R23, PT, PT, R15.reuse, 0x80, RZ ;  /* 0x000000800f177810 */ /* 0x040fe20007ffe0ff */
[----:B------:R-:W-:-:S03]  /*1190*/  @!P0 IMAD.WIDE R14, R15, 0x4, R8 ;  /* 0x000000040f0e8825 */ /* 0x000fc600078e0208 */
[----:B------:R-:W-:-:S13]  /*11a0*/  ISETP.GE.AND P1, PT, R23, R0, PT ;  /* 0x000000001700720c */ /* 0x000fda0003f26270 */
[----:B------:R-:W-:Y:S01]  /*11b0*/  @!P1 IMAD.WIDE R18, R23, 0x4, R4 ;  /* 0x0000000417129825 */ /* 0x000fe200078e0204 */
[----:B-1----:R-:W1:Y:S03]  /*11c0*/  @!P1 LDC R12, c[0x0][0x38c] ;  /* 0x0000e300ff0c9b82 */ /* 0x002e660000000800 */
[----:B--2---:R-:W-:-:S04]  /*11d0*/  @!P0 FADD R17, -R10, R13 ;  /* 0x0000000d0a118221 */ /* 0x004fc80000000100 */
[----:B0-----:R-:W-:Y:S01]  /*11e0*/  @!P0 FFMA R21, R17, R21, R10 ;  /* 0x0000001511158223 */ /* 0x001fe2000000000a */
[----:B------:R-:W-:-:S04]  /*11f0*/  @!P1 IMAD.WIDE R16, R23, 0x4, R2 ;  /* 0x0000000417109825 */ /* 0x000fc800078e0202 */
[----:B------:R0:W-:Y:S04]  /*1200*/  @!P0 STG.E desc[UR14][R14.64], R21 ;  /* 0x000000150e008986 */ /* 0x0001e8000c10190e */
[----:B------:R-:W2:Y:S04]  /*1210*/  @!P1 LDG.E R16, desc[UR14][R16.64] ;  /* 0x0000000e10109981 */ /* 0x000ea8000c1e1900 */
[----:B------:R-:W2:Y:S01]  /*1220*/  @!P1 LDG.E R19, desc[UR14][R18.64] ;  /* 0x0000000e12139981 */ /* 0x000ea2000c1e1900 */
[----:B------:R-:W-:Y:S01]  /*1230*/  @!P1 IMAD.WIDE R10, R23, 0x4, R8 ;  /* 0x00000004170a9825 */ /* 0x000fe200078e0208 */
[----:B------:R-:W-:-:S03]  /*1240*/  IADD3 R6, PT, PT, R6, 0x2, RZ ;  /* 0x0000000206067810 */ /* 0x000fc60007ffe0ff */
[----:B--2---:R-:W-:-:S04]  /*1250*/  @!P1 FADD R13, -R16, R19 ;  /* 0x00000013100d9221 */ /* 0x004fc80000000100 */
[----:B-1----:R-:W-:-:S05]  /*1260*/  @!P1 FFMA R13, R13, R12, R16 ;  /* 0x0000000c0d0d9223 */ /* 0x002fca0000000010 */
[----:B------:R0:W-:Y:S02]  /*1270*/  @!P1 STG.E desc[UR14][R10.64], R13 ;  /* 0x0000000d0a009986 */ /* 0x0001e4000c10190e */
.L_x_11:
[----:B------:R-:W-:Y:S05]  /*1280*/  @P2 EXIT ;  /* 0x000000000000294d */ /* 0x000fea0003800000 */
[----:B0-2---:R-:W-:-:S04]  /*1290*/  LEA R11, R6, R7, 0x7 ;  /* 0x00000007060b7211 */ /* 0x005fc800078e38ff */
[----:B------:R-:W-:-:S13]  /*12a0*/  ISETP.GE.AND P0, PT, R11, R0, PT ;  /* 0x000000000b00720c */ /* 0x000fda0003f06270 */
[----:B------:R-:W-:Y:S05]  /*12b0*/  @P0 EXIT ;  /* 0x000000000000094d */ /* 0x000fea0003800000 */
[C---:B------:R-:W-:Y:S01]  /*12c0*/  IMAD.WIDE R2, R11.reuse, 0x4, R2 ;  /* 0x000000040b027825 */ /* 0x040fe200078e0202 */
[----:B------:R-:W0:Y:S03]  /*12d0*/  LDCU UR4, c[0x0][0x38c] ;  /* 0x00007180ff0477ac */ /* 0x000e260008000800 */
[C---:B------:R-:W-:Y:S02]  /*12e0*/  IMAD.WIDE R4, R11.reuse, 0x4, R4 ;  /* 0x000000040b047825 */ /* 0x040fe400078e0204 */
[----:B------:R-:W2:Y:S04]  /*12f0*/  LDG.E R2, desc[UR14][R2.64] ;  /* 0x0000000e02027981 */ /* 0x000ea8000c1e1900 */
[----:B------:R-:W2:Y:S01]  /*1300*/  LDG.E R5, desc[UR14][R4.64] ;  /* 0x0000000e04057981 */ /* 0x000ea2000c1e1900 */
[----:B------:R-:W-:-:S04]  /*1310*/  IMAD.WIDE R8, R11, 0x4, R8 ;  /* 0x000000040b087825 */ /* 0x000fc800078e0208 */
[----:B--2---:R-:W-:-:S04]  /*1320*/  FADD R7, -R2, R5 ;  /* 0x0000000502077221 */ /* 0x004fc80000000100 */
[----:B0-----:R-:W-:-:S05]  /*1330*/  FFMA R7, R7, UR4, R2 ;  /* 0x0000000407077c23 */ /* 0x001fca0008000002 */
[----:B------:R-:W-:Y:S01]  /*1340*/  STG.E desc[UR14][R8.64], R7 ;  /* 0x0000000708007986 */ /* 0x000fe2000c10190e */
[----:B------:R-:W-:Y:S05]  /*1350*/  EXIT ;  /* 0x000000000000794d */ /* 0x000fea0003800000 */
.L_x_5:
[----:B------:R-:W-:-:S13]  /*1360*/  ISETP.GE.AND P0, PT, R10, 0x1, PT ;  /* 0x000000010a00780c */ /* 0x000fda0003f06270 */
[----:B------:R-:W-:Y:S05]  /*1370*/  @!P0 EXIT ;  /* 0x000000000000894d */ /* 0x000fea0003800000 */
[----:B------:R-:W-:Y:S01]  /*1380*/  ISETP.GE.U32.AND P0, PT, R10, 0x8, PT ;  /* 0x000000080a00780c */ /* 0x000fe20003f06070 */
[----:B------:R-:W-:-:S12]  /*1390*/  HFMA2 R0, -RZ, RZ, 0, 0 ;  /* 0x00000000ff007431 */ /* 0x000fd800000001ff */
[----:B------:R-:W-:Y:S05]  /*13a0*/  @!P0 BRA `(.L_x_12) ;  /* 0x0000000400448947 */ /* 0x000fea0003800000 */
[----:B------:R-:W0:Y:S01]  /*13b0*/  LDC.64 R12, c[0x0][0x398] ;  /* 0x0000e600ff0c7b82 */ /* 0x000e220000000a00 */
[----:B------:R-:W-:Y:S01]  /*13c0*/  UIADD3 UR4, UP2, UPT, UR13, 0x600, URZ ;  /* 0x000006000d047890 */ /* 0x000fe2000ff5e0ff */
[----:B------:R-:W-:Y:S01]  /*13d0*/  LOP3.LUT R0, R10, 0x7ffffff8, RZ, 0xc0, !PT ;  /* 0x7ffffff80a007812 */ /* 0x000fe200078ec0ff */
[----:B------:R-:W1:Y:S02]  /*13e0*/  LDCU UR17, c[0x0][0x38c] ;  /* 0x00007180ff1177ac */ /* 0x000e640008000800 */
[----:B------:R-:W-:-:S03]  /*13f0*/  UIADD3 UR10, UP1, UPT, UR4, UR10, URZ ;  /* 0x0000000a040a7290 */ /* 0x000fc6000ff3e0ff */
[----:B------:R-:W2:Y:S01]  /*1400*/  LDC.64 R8, c[0x0][0x390] ;  /* 0x0000e400ff087b82 */ /* 0x000ea20000000a00 */
[----:B------:R-:W-:Y:S01]  /*1410*/  UIADD3 UR8, UP0, UPT, UR4, UR8, URZ ;  /* 0x0000000804087290 */ /* 0x000fe2000ff1e0ff */
[----:B------:R-:W-:Y:S01]  /*1420*/  IMAD.MOV R0, RZ, RZ, -R0 ;  /* 0x000000ffff007224 */ /* 0x000fe200078e0a00 */
[----:B------:R-:W-:Y:S02]  /*1430*/  UIADD3.X UR5, UPT, UPT, URZ, UR16, URZ, UP2, !UPT ;  /* 0x00000010ff057290 */ /* 0x000fe400097fe4ff */
[----:B------:R-:W-:Y:S02]  /*1440*/  UIADD3 UR4, UP2, UPT, UR4, UR6, URZ ;  /* 0x0000000604047290 */ /* 0x000fe4000ff5e0ff */
[----:B------:R-:W-:Y:S01]  /*1450*/  UIADD3.X UR11, UPT, UPT, UR5, UR11, URZ, UP1, !UPT ;  /* 0x0000000b050b7290 */ /* 0x000fe20008ffe4ff */
[----:B------:R-:W3:Y:S01]  /*1460*/  LDC.64 R14, c[0x0][0x3a8] ;  /* 0x0000ea00ff0e7b82 */ /* 0x000ee20000000a00 */
[----:B------:R-:W-:Y:S02]  /*1470*/  UIADD3.X UR9, UPT, UPT, UR5, UR9, URZ, UP0, !UPT ;  /* 0x0000000905097290 */ /* 0x000fe400087fe4ff */
[----:B------:R-:W-:Y:S01]  /*1480*/  UIADD3.X UR5, UPT, UPT, UR5, UR7, URZ, UP2, !UPT ;  /* 0x0000000705057290 */ /* 0x000fe200097fe4ff */
[----:B0-----:R-:W-:-:S04]  /*1490*/  IMAD.WIDE.U32 R10, R7, 0x4, R12 ;  /* 0x00000004070a7825 */ /* 0x001fc800078e000c */
[----:B--2---:R-:W-:-:S04]  /*14a0*/  IMAD.WIDE.U32 R8, R7, 0x4, R8 ;  /* 0x0000000407087825 */ /* 0x004fc800078e0008 */
[C---:B---3--:R-:W-:Y:S01]  /*14b0*/  IMAD.WIDE.U32 R12, R7.reuse, 0x4, R14 ;  /* 0x00000004070c7825 */ /* 0x048fe200078e000e */
[----:B-1----:R-:W-:-:S07]  /*14c0*/  IADD3 R7, PT, PT, R7, 0x80, RZ ;  /* 0x0000008007077810 */ /* 0x002fce0007ffe0ff */
.L_x_13:
[----:B------:R-:W-:Y:S02]  /*14d0*/  IADD3 R22, P1, PT, R12, UR13, RZ ;  /* 0x0000000d0c167c10 */ /* 0x000fe4000ff3e0ff */
[----:B--2---:R-:W-:Y:S02]  /*14e0*/  IADD3 R20, P0, PT, R10, UR13, RZ ;  /* 0x0000000d0a147c10 */ /* 0x004fe4000ff1e0ff */
[----:B------:R-:W-:Y:S02]  /*14f0*/  IADD3.X R23, PT, PT, R13, UR16, RZ, P1, !PT ;  /* 0x000000100d177c10 */ /* 0x000fe40008ffe4ff */
[----:B------:R-:W-:-:S04]  /*1500*/  IADD3.X R21, PT, PT, R11, UR16, RZ, P0, !PT ;  /* 0x000000100b157c10 */ /* 0x000fc800087fe4ff */
[----:B------:R-:W2:Y:S04]  /*1510*/  LDG.E R23, desc[UR14][R22.64] ;  /* 0x0000000e16177981 */ /* 0x000ea8000c1e1900 */
[----:B------:R-:W2:Y:S01]  /*1520*/  LDG.E R20, desc[UR14][R20.64] ;  /* 0x0000000e14147981 */ /* 0x000ea2000c1e1900 */
[----:B------:R-:W-:Y:S02]  /*1530*/  IADD3 R14, P0, PT, R8, UR13, RZ ;  /* 0x0000000d080e7c10 */ /* 0x000fe4000ff1e0ff */
[----:B------:R-:W-:Y:S02]  /*1540*/  MOV R16, UR10 ;  /* 0x0000000a00107c02 */ /* 0x000fe40008000f00 */
[----:B------:R-:W-:Y:S02]  /*1550*/  MOV R17, UR11 ;  /* 0x0000000b00117c02 */ /* 0x000fe40008000f00 */
[----:B------:R-:W-:-:S02]  /*1560*/  MOV R18, UR4 ;  /* 0x0000000400127c02 */ /* 0x000fc40008000f00 */
[----:B------:R-:W-:Y:S01]  /*1570*/  MOV R19, UR5 ;  /* 0x0000000500137c02 */ /* 0x000fe20008000f00 */
[----:B------:R-:W-:-:S04]  /*1580*/  IMAD.WIDE R16, R7, 0x4, R16 ;  /* 0x0000000407107825 */ /* 0x000fc800078e0210 */
[----:B------:R-:W-:-:S04]  /*1590*/  IMAD.WIDE R18, R7, 0x4, R18 ;  /* 0x0000000407127825 */ /* 0x000fc800078e0212 */
[----:B--2---:R-:W-:-:S04]  /*15a0*/  FADD R15, -R20, R23 ;  /* 0x00000017140f7221 */ /* 0x004fc80000000100 */
[----:B------:R-:W-:Y:S01]  /*15b0*/  FFMA R25, R15, UR17, R20 ;  /* 0x000000110f197c23 */ /* 0x000fe20008000014 */
[----:B------:R-:W-:-:S05]  /*15c0*/  IADD3.X R15, PT, PT, R9, UR16, RZ, P0, !PT ;  /* 0x00000010090f7c10 */ /* 0x000fca00087fe4ff */
[----:B------:R0:W-:Y:S04]  /*15d0*/  STG.E desc[UR14][R14.64], R25 ;  /* 0x000000190e007986 */ /* 0x0001e8000c10190e */
[----:B------:R-:W2:Y:S04]  /*15e0*/  LDG.E R6, desc[UR14][R16.64+-0x600] ;  /* 0xfffa000e10067981 */ /* 0x000ea8000c1e1900 */
[----:B------:R-:W2:Y:S01]  /*15f0*/  LDG.E R23, desc[UR14][R18.64+-0x600] ;  /* 0xfffa000e12177981 */ /* 0x000ea2000c1e1900 */
[----:B------:R-:W-:Y:S02]  /*1600*/  MOV R20, UR8 ;  /* 0x0000000800147c02 */ /* 0x000fe40008000f00 */
[----:B------:R-:W-:-:S03]  /*1610*/  MOV R21, UR9 ;  /* 0x0000000900157c02 */ /* 0x000fc60008000f00 */
[----:B------:R-:W-:-:S04]  /*1620*/  IMAD.WIDE R20, R7, 0x4, R20 ;  /* 0x0000000407147825 */ /* 0x000fc800078e0214 */
[----:B--2---:R-:W-:-:S04]  /*1630*/  FADD R23, -R6, R23 ;  /* 0x0000001706177221 */ /* 0x004fc80000000100 */
[----:B------:R-:W-:-:S05]  /*1640*/  FFMA R23, R23, UR17, R6 ;  /* 0x0000001117177c23 */ /* 0x000fca0008000006 */
[----:B------:R1:W-:Y:S04]  /*1650*/  STG.E desc[UR14][R20.64+-0x600], R23 ;  /* 0xfffa001714007986 */ /* 0x0003e8000c10190e */
[----:B------:R-:W2:Y:S04]  /*1660*/  LDG.E R6, desc[UR14][R16.64+-0x400] ;  /* 0xfffc000e10067981 */ /* 0x000ea8000c1e1900 */
[----:B------:R-:W2:Y:S02]  /*1670*/  LDG.E R27, desc[UR14][R18.64+-0x400] ;  /* 0xfffc000e121b7981 */ /* 0x000ea4000c1e1900 */
[----:B--2---:R-:W-:-:S04]  /*1680*/  FADD R27, -R6, R27 ;  /* 0x0000001b061b7221 */ /* 0x004fc80000000100 */
[----:B------:R-:W-:-:S05]  /*1690*/  FFMA R27, R27, UR17, R6 ;  /* 0x000000111b1b7c23 */ /* 0x000fca0008000006 */
[----:B------:R-:W-:Y:S04]  /*16a0*/  STG.E desc[UR14][R20.64+-0x400], R27 ;  /* 0xfffc001b14007986 */ /* 0x000fe8000c10190e */
[----:B------:R-:W2:Y:S04]  /*16b0*/  LDG.E R6, desc[UR14][R16.64+-0x200] ;  /* 0xfffe000e10067981 */ /* 0x000ea8000c1e1900 */
[----:B0-----:R-:W2:Y:S02]  /*16c0*/  LDG.E R15, desc[UR14][R18.64+-0x200] ;  /* 0xfffe000e120f7981 */ /* 0x001ea4000c1e1900 */
[----:B--2---:R-:W-:-:S04]  /*16d0*/  FADD R15, -R6, R15 ;  /* 0x0000000f060f7221 */ /* 0x004fc80000000100 */
[----:B------:R-:W-:-:S05]  /*16e0*/  FFMA R15, R15, UR17, R6 ;  /* 0x000000110f0f7c23 */ /* 0x000fca0008000006 */
[----:B------:R0:W-:Y:S04]  /*16f0*/  STG.E desc[UR14][R20.64+-0x200], R15 ;  /* 0xfffe000f14007986 */ /* 0x0001e8000c10190e */
[----:B------:R-:W2:Y:S04]  /*1700*/  LDG.E R6, desc[UR14][R16.64] ;  /* 0x0000000e10067981 */ /* 0x000ea8000c1e1900 */
[----:B-1----:R-:W2:Y:S02]  /*1710*/  LDG.E R23, desc[UR14][R18.64] ;  /* 0x0000000e12177981 */ /* 0x002ea4000c1e1900 */
[----:B--2---:R-:W-:-:S04]  /*1720*/  FADD R23, -R6, R23 ;  /* 0x0000001706177221 */ /* 0x004fc80000000100 */
[----:B------:R-:W-:-:S05]  /*1730*/  FFMA R23, R23, UR17, R6 ;  /* 0x0000001117177c23 */ /* 0x000fca0008000006 */
[----:B------:R1:W-:Y:S04]  /*1740*/  STG.E desc[UR14][R20.64], R23 ;  /* 0x0000001714007986 */ /* 0x0003e8000c10190e */
[----:B------:R-:W2:Y:S04]  /*1750*/  LDG.E R6, desc[UR14][R16.64+0x200] ;  /* 0x0002000e10067981 */ /* 0x000ea8000c1e1900 */
[----:B------:R-:W2:Y:S02]  /*1760*/  LDG.E R25, desc[UR14][R18.64+0x200] ;  /* 0x0002000e12197981 */ /* 0x000ea4000c1e1900 */
[----:B--2---:R-:W-:-:S04]  /*1770*/  FADD R25, -R6, R25 ;  /* 0x0000001906197221 */ /* 0x004fc80000000100 */
[----:B------:R-:W-:-:S05]  /*1780*/  FFMA R25, R25, UR17, R6 ;  /* 0x0000001119197c23 */ /* 0x000fca0008000006 */
[----:B------:R2:W-:Y:S04]  /*1790*/  STG.E desc[UR14][R20.64+0x200], R25 ;  /* 0x0002001914007986 */ /* 0x0005e8000c10190e */
[----:B------:R-:W3:Y:S04]  /*17a0*/  LDG.E R6, desc[UR14][R16.64+0x400] ;  /* 0x0004000e10067981 */ /* 0x000ee8000c1e1900 */
[----:B0-----:R-:W3:Y:S02]  /*17b0*/  LDG.E R15, desc[UR14][R18.64+0x400] ;  /* 0x0004000e120f7981 */ /* 0x001ee4000c1e1900 */
[----:B---3--:R-:W-:-:S04]  /*17c0*/  FADD R15, -R6, R15 ;  /* 0x0000000f060f7221 */ /* 0x008fc80000000100 */
[----:B------:R-:W-:-:S05]  /*17d0*/  FFMA R15, R15, UR17, R6 ;  /* 0x000000110f0f7c23 */ /* 0x000fca0008000006 */
[----:B------:R2:W-:Y:S04]  /*17e0*/  STG.E desc[UR14][R20.64+0x400], R15 ;  /* 0x0004000f14007986 */ /* 0x0005e8000c10190e */
[----:B------:R-:W3:Y:S04]  /*17f0*/  LDG.E R6, desc[UR14][R16.64+0x600] ;  /* 0x0006000e10067981 */ /* 0x000ee8000c1e1900 */
[----:B-1----:R-:W3:Y:S01]  /*1800*/  LDG.E R23, desc[UR14][R18.64+0x600] ;  /* 0x0006000e12177981 */ /* 0x002ee2000c1e1900 */
[----:B------:R-:W-:-:S04]  /*1810*/  IADD3 R0, PT, PT, R0, 0x8, RZ ;  /* 0x0000000800007810 */ /* 0x000fc80007ffe0ff */
[----:B------:R-:W-:Y:S01]  /*1820*/  ISETP.NE.AND P0, PT, R0, RZ, PT ;  /* 0x000000ff0000720c */ /* 0x000fe20003f05270 */
[----:B------:R-:W-:Y:S01]  /*1830*/  UIADD3 UR13, UP0, UPT, UR13, 0x1000, URZ ;  /* 0x000010000d0d7890 */ /* 0x000fe2000ff1e0ff */
[----:B------:R-:W-:-:S03]  /*1840*/  VIADD R7, R7, 0x400 ;  /* 0x0000040007077836 */ /* 0x000fc60000000000 */
[----:B------:R-:W-:Y:S01]  /*1850*/  UIADD3.X UR16, UPT, UPT, URZ, UR16, URZ, UP0, !UPT ;  /* 0x00000010ff107290 */ /* 0x000fe200087fe4ff */
[----:B---3--:R-:W-:-:S04]  /*1860*/  FADD R23, -R6, R23 ;  /* 0x0000001706177221 */ /* 0x008fc80000000100 */
[----:B------:R-:W-:-:S05]  /*1870*/  FFMA R23, R23, UR17, R6 ;  /* 0x0000001117177c23 */ /* 0x000fca0008000006 */
[----:B------:R2:W-:Y:S01]  /*1880*/  STG.E desc[UR14][R20.64+0x600], R23 ;  /* 0x0006001714007986 */ /* 0x0005e2000c10190e */
[----:B------:R-:W-:Y:S05]  /*1890*/  @P0 BRA `(.L_x_13) ;  /* 0xfffffffc000c0947 */ /* 0x000fea000383ffff */
[----:B------:R-:W0:Y:S02]  /*18a0*/  LDC R0, c[0x0][0x388] ;  /* 0x0000e200ff007b82 */ /* 0x000e240000000800 */
[----:B0-----:R-:W-:-:S07]  /*18b0*/  LOP3.LUT R0, R0, 0x7ffffff8, RZ, 0xc0, !PT ;  /* 0x7ffffff800007812 */ /* 0x001fce00078ec0ff */
.L_x_12:
[----:B------:R-:W0:Y:S02]  /*18c0*/  LDC R14, c[0x0][0x388] ;  /* 0x0000e200ff0e7b82 */ /* 0x000e240000000800 */
[----:B0-----:R-:W-:-:S04]  /*18d0*/  LOP3.LUT R10, R14, 0x7, RZ, 0xc0, !PT ;  /* 0x000000070e0a7812 */ /* 0x001fc800078ec0ff */
[----:B------:R-:W-:-:S13]  /*18e0*/  ISETP.NE.AND P0, PT, R10, RZ, PT ;  /* 0x000000ff0a00720c */ /* 0x000fda0003f05270 */
[----:B------:R-:W-:Y:S05]  /*18f0*/  @!P0 EXIT ;  /* 0x000000000000894d */ /* 0x000fea0003800000 */
[----:B------:R-:W0:Y:S01]  /*1900*/  LDCU.64 UR4, c[0x0][0x390] ;  /* 0x00007200ff0477ac */ /* 0x000e220008000a00 */
[----:B------:R-:W-:Y:S01]  /*1910*/  SHF.L.U32 R8, R14, 0x7, RZ ;  /* 0x000000070e087819 */ /* 0x000fe200000006ff */
[----:B--2---:R-:W1:Y:S01]  /*1920*/  S2R R15, SR_TID.X ;  /* 0x00000000000f7919 */ /* 0x004e620000002100 */
[----:B------:R-:W-:Y:S02]  /*1930*/  ISETP.GE.U32.AND P0, PT, R10, 0x4, PT ;  /* 0x000000040a00780c */ /* 0x000fe40003f06070 */
[----:B------:R-:W-:Y:S01]  /*1940*/  SHF.R.S32.HI R6, RZ, 0x1f, R8 ;  /* 0x0000001fff067819 */ /* 0x000fe20000011408 */
[----:B------:R-:W-:Y:S01]  /*1950*/  IMAD.WIDE.U32 R8, R8, UR12, RZ ;  /* 0x0000000c08087c25 */ /* 0x000fe2000f8e00ff */
[----:B------:R-:W-:-:S03]  /*1960*/  LOP3.LUT R18, R14, 0x3, RZ, 0xc0, !PT ;  /* 0x000000030e127812 */ /* 0x000fc600078ec0ff */
[----:B------:R-:W-:Y:S01]  /*1970*/  IMAD R7, R6, UR12, RZ ;  /* 0x0000000c06077c24 */ /* 0x000fe2000f8e02ff */
[----:B------:R-:W-:Y:S02]  /*1980*/  SHF.L.U32 R6, R8, 0x2, RZ ;  /* 0x0000000208067819 */ /* 0x000fe400000006ff */
[----:B------:R-:W-:Y:S02]  /*1990*/  ISETP.NE.AND P1, PT, R18, RZ, PT ;  /* 0x000000ff1200720c */ /* 0x000fe40003f25270 */
[----:B------:R-:W-:Y:S02]  /*19a0*/  IADD3 R7, PT, PT, R9, R7, RZ ;  /* 0x0000000709077210 */ /* 0x000fe40007ffe0ff */
[----:B0-----:R-:W-:Y:S02]  /*19b0*/  IADD3 R6, P2, PT, R6, UR4, RZ ;  /* 0x0000000406067c10 */ /* 0x001fe4000ff5e0ff */
[----:B------:R-:W-:-:S04]  /*19c0*/  SHF.L.U64.HI R7, R8, 0x2, R7 ;  /* 0x0000000208077819 */ /* 0x000fc80000010207 */
[----:B------:R-:W-:Y:S01]  /*19d0*/  IADD3.X R7, PT, PT, R7, UR5, RZ, P2, !PT ;  /* 0x0000000507077c10 */ /* 0x000fe200097fe4ff */
[----:B------:R-:W-:Y:S06]  /*19e0*/  @!P0 BRA `(.L_x_14) ;  /* 0x0000000000688947 */ /* 0x000fec0003800000 */
[----:B-1----:R-:W-:Y:S01]  /*19f0*/  LEA R13, R0, R15, 0x7 ;  /* 0x0000000f000d7211 */ /* 0x002fe200078e38ff */
[----:B------:R-:W0:Y:S04]  /*1a00*/  LDCU UR4, c[0x0][0x38c] ;  /* 0x00007180ff0477ac */ /* 0x000e280008000800 */
[----:B------:R-:W-:-:S04]  /*1a10*/  IMAD.WIDE R10, R13, 0x4, R2 ;  /* 0x000000040d0a7825 */ /* 0x000fc800078e0202 */
[C---:B------:R-:W-:Y:S01]  /*1a20*/  IMAD.WIDE R8, R13.reuse, 0x4, R4 ;  /* 0x000000040d087825 */ /* 0x040fe200078e0204 */
[----:B------:R-:W2:Y:S04]  /*1a30*/  LDG.E R16, desc[UR14][R10.64] ;  /* 0x0000000e0a107981 */ /* 0x000ea8000c1e1900 */
[----:B------:R-:W2:Y:S01]  /*1a40*/  LDG.E R17, desc[UR14][R8.64] ;  /* 0x0000000e08117981 */ /* 0x000ea2000c1e1900 */
[----:B------:R-:W-:-:S04]  /*1a50*/  IMAD.WIDE R12, R13, 0x4, R6 ;  /* 0x000000040d0c7825 */ /* 0x000fc800078e0206 */
[----:B--2---:R-:W-:-:S04]  /*1a60*/  FADD R17, -R16, R17 ;  /* 0x0000001110117221 */ /* 0x004fc80000000100 */
[----:B0-----:R-:W-:-:S05]  /*1a70*/  FFMA R17, R17, UR4, R16 ;  /* 0x0000000411117c23 */ /* 0x001fca0008000010 */
[----:B------:R0:W-:Y:S04]  /*1a80*/  STG.E desc[UR14][R12.64], R17 ;  /* 0x000000110c007986 */ /* 0x0001e8000c10190e */
[----:B------:R-:W2:Y:S04]  /*1a90*/  LDG.E R16, desc[UR14][R10.64+0x200] ;  /* 0x0002000e0a107981 */ /* 0x000ea8000c1e1900 */
[----:B------:R-:W2:Y:S02]  /*1aa0*/  LDG.E R19, desc[UR14][R8.64+0x200] ;  /* 0x0002000e08137981 */ /* 0x000ea4000c1e1900 */
[----:B--2---:R-:W-:-:S04]  /*1ab0*/  FADD R19, -R16, R19 ;  /* 0x0000001310137221 */ /* 0x004fc80000000100 */
[----:B------:R-:W-:-:S05]  /*1ac0*/  FFMA R19, R19, UR4, R16 ;  /* 0x0000000413137c23 */ /* 0x000fca0008000010 */
[----:B------:R2:W-:Y:S04]  /*1ad0*/  STG.E desc[UR14][R12.64+0x200], R19 ;  /* 0x000200130c007986 */ /* 0x0005e8000c10190e */
[----:B------:R-:W3:Y:S04]  /*1ae0*/  LDG.E R16, desc[UR14][R10.64+0x400] ;  /* 0x0004000e0a107981 */ /* 0x000ee8000c1e1900 */
[----:B------:R-:W3:Y:S02]  /*1af0*/  LDG.E R21, desc[UR14][R8.64+0x400] ;  /* 0x0004000e08157981 */ /* 0x000ee4000c1e1900 */
[----:B---3--:R-:W-:-:S04]  /*1b00*/  FADD R21, -R16, R21 ;  /* 0x0000001510157221 */ /* 0x008fc80000000100 */
[----:B------:R-:W-:-:S05]  /*1b10*/  FFMA R21, R21, UR4, R16 ;  /* 0x0000000415157c23 */ /* 0x000fca0008000010 */
[----:B------:R2:W-:Y:S04]  /*1b20*/  STG.E desc[UR14][R12.64+0x400], R21 ;  /* 0x000400150c007986 */ /* 0x0005e8000c10190e */
[----:B------:R-:W3:Y:S04]  /*1b30*/  LDG.E R16, desc[UR14][R10.64+0x600] ;  /* 0x0006000e0a107981 */ /* 0x000ee8000c1e1900 */
[----:B0-----:R-:W3:Y:S01]  /*1b40*/  LDG.E R17, desc[UR14][R8.64+0x600] ;  /* 0x0006000e08117981 */ /* 0x001ee2000c1e1900 */
[----:B------:R-:W-:Y:S01]  /*1b50*/  IADD3 R0, PT, PT, R0, 0x4, RZ ;  /* 0x0000000400007810 */ /* 0x000fe20007ffe0ff */
[----:B---3--:R-:W-:-:S04]  /*1b60*/  FADD R17, -R16, R17 ;  /* 0x0000001110117221 */ /* 0x008fc80000000100 */
[----:B------:R-:W-:-:S05]  /*1b70*/  FFMA R17, R17, UR4, R16 ;  /* 0x0000000411117c23 */ /* 0x000fca0008000010 */
[----:B------:R2:W-:Y:S02]  /*1b80*/  STG.E desc[UR14][R12.64+0x600], R17 ;  /* 0x000600110c007986 */ /* 0x0005e4000c10190e */
.L_x_14:
[----:B------:R-:W-:Y:S05]  /*1b90*/  @!P1 EXIT ;  /* 0x000000000000994d */ /* 0x000fea0003800000 */
[----:B------:R-:W-:Y:S02]  /*1ba0*/  ISETP.NE.AND P0, PT, R18, 0x1, PT ;  /* 0x000000011200780c */ /* 0x000fe40003f05270 */
[----:B------:R-:W-:-:S04]  /*1bb0*/  LOP3.LUT R14, R14, 0x1, RZ, 0xc0, !PT ;  /* 0x000000010e0e7812 */ /* 0x000fc800078ec0ff */
[----:B------:R-:W-:-:S07]  /*1bc0*/  ISETP.NE.U32.AND P1, PT, R14, 0x1, PT ;  /* 0x000000010e00780c */ /* 0x000fce0003f25070 */
[----:B------:R-:W-:Y:S06]  /*1bd0*/  @!P0 BRA `(.L_x_15) ;  /* 0x0000000000408947 */ /* 0x000fec0003800000 */
[----:B-12---:R-:W-:Y:S01]  /*1be0*/  LEA R19, R0, R15, 0x7 ;  /* 0x0000000f00137211 */ /* 0x006fe200078e38ff */
[----:B------:R-:W0:Y:S04]  /*1bf0*/  LDCU UR4, c[0x0][0x38c] ;  /* 0x00007180ff0477ac */ /* 0x000e280008000800 */
[----:B------:R-:W-:-:S04]  /*1c00*/  IMAD.WIDE R10, R19, 0x4, R2 ;  /* 0x00000004130a7825 */ /* 0x000fc800078e0202 */
[C---:B------:R-:W-:Y:S01]  /*1c10*/  IMAD.WIDE R12, R19.reuse, 0x4, R4 ;  /* 0x00000004130c7825 */ /* 0x040fe200078e0204 */
[----:B------:R-:W2:Y:S04]  /*1c20*/  LDG.E R14, desc[UR14][R10.64] ;  /* 0x0000000e0a0e7981 */ /* 0x000ea8000c1e1900 */
[----:B------:R-:W2:Y:S02]  /*1c30*/  LDG.E R9, desc[UR14][R12.64] ;  /* 0x0000000e0c097981 */ /* 0x000ea4000c1e1900 */
[----:B--2---:R-:W-:Y:S01]  /*1c40*/  FADD R17, -R14, R9 ;  /* 0x000000090e117221 */ /* 0x004fe20000000100 */
[----:B------:R-:W-:-:S04]  /*1c50*/  IMAD.WIDE R8, R19, 0x4, R6 ;  /* 0x0000000413087825 */ /* 0x000fc800078e0206 */
[----:B0-----:R-:W-:-:S05]  /*1c60*/  FFMA R17, R17, UR4, R14 ;  /* 0x0000000411117c23 */ /* 0x001fca000800000e */
[----:B------:R0:W-:Y:S04]  /*1c70*/  STG.E desc[UR14][R8.64], R17 ;  /* 0x0000001108007986 */ /* 0x0001e8000c10190e */
[----:B------:R-:W2:Y:S04]  /*1c80*/  LDG.E R14, desc[UR14][R10.64+0x200] ;  /* 0x0002000e0a0e7981 */ /* 0x000ea8000c1e1900 */
[----:B------:R-:W2:Y:S01]  /*1c90*/  LDG.E R19, desc[UR14][R12.64+0x200] ;  /* 0x0002000e0c137981 */ /* 0x000ea2000c1e1900 */
[----:B------:R-:W-:Y:S01]  /*1ca0*/  IADD3 R0, PT, PT, R0, 0x2, RZ ;  /* 0x0000000200007810 */ /* 0x000fe20007ffe0ff */
[----:B--2---:R-:W-:-:S04]  /*1cb0*/  FADD R19, -R14, R19 ;  /* 0x000000130e137221 */ /* 0x004fc80000000100 */
[----:B------:R-:W-:-:S05]  /*1cc0*/  FFMA R19, R19, UR4, R14 ;  /* 0x0000000413137c23 */ /* 0x000fca000800000e */
[----:B------:R0:W-:Y:S02]  /*1cd0*/  STG.E desc[UR14][R8.64+0x200], R19 ;  /* 0x0002001308007986 */ /* 0x0001e4000c10190e */
.L_x_15:
[----:B------:R-:W-:Y:S05]  /*1ce0*/  @P1 EXIT ;  /* 0x000000000000194d */ /* 0x000fea0003800000 */
[----:B-1----:R-:W-:Y:S01]  /*1cf0*/  LEA R15, R0, R15, 0x7 ;  /* 0x0000000f000f7211 */ /* 0x002fe200078e38ff */
[----:B------:R-:W1:Y:S04]  /*1d00*/  LDCU UR4, c[0x0][0x38c] ;  /* 0x00007180ff0477ac */ /* 0x000e680008000800 */
[----:B------:R-:W-:-:S04]  /*1d10*/  IMAD.WIDE R2, R15, 0x4, R2 ;  /* 0x000000040f027825 */ /* 0x000fc800078e0202 */
[C---:B------:R-:W-:Y:S02]  /*1d20*/  IMAD.WIDE R4, R15.reuse, 0x4, R4 ;  /* 0x000000040f047825 */ /* 0x040fe400078e0204 */
[----:B------:R-:W0:Y:S04]  /*1d30*/  LDG.E R2, desc[UR14][R2.64] ;  /* 0x0000000e02027981 */ /* 0x000e28000c1e1900 */
[----:B------:R-:W0:Y:S01]  /*1d40*/  LDG.E R5, desc[UR14][R4.64] ;  /* 0x0000000e04057981 */ /* 0x000e22000c1e1900 */
[----:B------:R-:W-:-:S04]  /*1d50*/  IMAD.WIDE R6, R15, 0x4, R6 ;  /* 0x000000040f067825 */ /* 0x000fc800078e0206 */
[----:B0-----:R-:W-:-:S04]  /*1d60*/  FADD R9, -R2, R5 ;  /* 0x0000000502097221 */ /* 0x001fc80000000100 */
[----:B-1----:R-:W-:-:S05]  /*1d70*/  FFMA R9, R9, UR4, R2 ;  /* 0x0000000409097c23 */ /* 0x002fca0008000002 */
[----:B------:R-:W-:Y:S01]  /*1d80*/  STG.E desc[UR14][R6.64], R9 ;  /* 0x0000000906007986 */ /* 0x000fe2000c10190e */
[----:B------:R-:W-:Y:S05]  /*1d90*/  EXIT ;  /* 0x000000000000794d */ /* 0x000fea0003800000 */
.L_x_16:
[----:B------:R-:W-:-:S00]  /*1da0*/  BRA `(.L_x_16) ;  /* 0xfffffffc00fc7947 */ /* 0x000fc0000383ffff */
[----:B------:R-:W-:-:S00]  /*1db0*/  NOP ;  /* 0x0000000000007918 */ /* 0x000fc00000000000 */
        /* <DEDUP_REMOVED lines=12> */
.L_x_39:


//--------------------- .text._ZN3cub18CUB_300001_SM_10006detail9transform16transform_kernelINS2_10policy_hubILb1EN4cuda3std3__45tupleIJN6thrust24THRUST_300001_SM_1000_NS6detail15normal_iteratorINSA_10device_ptrIfEEEESF_EEEE10policy1000Ei7FunctorSF_JPfSK_EEEvT0_iT1_T2_DpNS2_10kernel_argIT3_EE --------------------------
	.section	.text._ZN3cub18CUB_300001_SM_10006detail9transform16transform_kernelINS2_10policy_hubILb1EN4cuda3std3__45tupleIJN6thrust24THRUST_300001_SM_1000_NS6detail15normal_iteratorINSA_10device_ptrIfEEEESF_EEEE10policy1000Ei7FunctorSF_JPfSK_EEEvT0_iT1_T2_DpNS2_10kernel_argIT3_EE,"ax",@progbits
	.align	128
        .global         _ZN3cub18CUB_300001_SM_10006detail9transform16transform_kernelINS2_10policy_hubILb1EN4cuda3std3__45tupleIJN6thrust24THRUST_300001_SM_1000_NS6detail15normal_iteratorINSA_10device_ptrIfEEEESF_EEEE10policy1000Ei7FunctorSF_JPfSK_EEEvT0_iT1_T2_DpNS2_10kernel_argIT3_EE
        .type           _ZN3cub18CUB_300001_SM_10006detail9transform16transform_kernelINS2_10policy_hubILb1EN4cuda3std3__45tupleIJN6thrust24THRUST_300001_SM_1000_NS6detail15normal_iteratorINSA_10device_ptrIfEEEESF_EEEE10policy1000Ei7FunctorSF_JPfSK_EEEvT0_iT1_T2_DpNS2_10kernel_argIT3_EE,@function
        .size           _ZN3cub18CUB_300001_SM_10006detail9transform16transform_kernelINS2_10policy_hubILb1EN4cuda3std3__45tupleIJN6thrust24THRUST_300001_SM_1000_NS6detail15normal_iteratorINSA_10device_ptrIfEEEESF_EEEE10policy1000Ei7FunctorSF_JPfSK_EEEvT0_iT1_T2_DpNS2_10kernel_argIT3_EE,(.L_x_40 - _ZN3cub18CUB_300001_SM_10006detail9transform16transform_kernelINS2_10policy_hubILb1EN4cuda3std3__45tupleIJN6thrust24THRUST_300001_SM_1000_NS6detail15normal_iteratorINSA_10device_ptrIfEEEESF_EEEE10policy1000Ei7FunctorSF_JPfSK_EEEvT0_iT1_T2_DpNS2_10kernel_argIT3_EE)
        .other          _ZN3cub18CUB_300001_SM_10006detail9transform16transform_kernelINS2_10policy_hubILb1EN4cuda3std3__45tupleIJN6thrust24THRUST_300001_SM_1000_NS6detail15normal_iteratorINSA_10device_ptrIfEEEESF_EEEE10policy1000Ei7FunctorSF_JPfSK_EEEvT0_iT1_T2_DpNS2_10kernel_argIT3_EE,@"STO_CUDA_ENTRY STV_DEFAULT"
_ZN3cub18CUB_300001_SM_10006detail9transform16transform_kernelINS2_10policy_hubILb1EN4cuda3std3__45tupleIJN6thrust24THRUST_300001_SM_1000_NS6detail15normal_iteratorINSA_10device_ptrIfEEEESF_EEEE10policy1000Ei7FunctorSF_JPfSK_EEEvT0_iT1_T2_DpNS2_10kernel_argIT3_EE:
.text._ZN3cub18CUB_300001_SM_10006detail9transform16transform_kernelINS2_10policy_hubILb1EN4cuda3std3__45tupleIJN6thrust24THRUST_300001_SM_1000_NS6detail15normal_iteratorINSA_10device_ptrIfEEEESF_EEEE10policy1000Ei7FunctorSF_JPfSK_EEEvT0_iT1_T2_DpNS2_10kernel_argIT3_EE:
[----:B------:R-:W-:Y:S08]  /*0000*/  LDC R1, c[0x0][0x37c] ;  /* 0x0000df00ff017b82 */ /* 0x000ff00000000800 */
[----:B------:R-:W0:Y:S01]  /*0010*/  S2UR UR18, SR_CTAID.X ;  /* 0x00000000001279c3 */ /* 0x000e220000002500 */
[----:B------:R-:W1:Y:S01]  /*0020*/  LDCU.64 UR12, c[0x0][0x380] ;  /* 0x00007000ff0c77ac */ /* 0x000e620008000a00 */
[----:B------:R-:W2:Y:S01]  /*0030*/  S2R R0, SR_TID.X ;  /* 0x0000000000007919 */ /* 0x000ea20000002100 */
[----:B------:R-:W-:Y:S01]  /*0040*/  BSSY.RECONVERGENT B0, `(.L_x_17) ;  /* 0x0000020000007945 */ /* 0x000fe20003800200 */
[----:B-1----:R-:W-:-:S04]  /*0050*/  USHF.L.U32 UR11, UR13, 0x7, URZ ;  /* 0x000000070d0b7899 */ /* 0x002fc800080006ff */
[----:B0-----:R-:W-:-:S04]  /*0060*/  UIMAD UR8, UR11, UR18, URZ ;  /* 0x000000120b0872a4 */ /* 0x001fc8000f8e02ff */
[----:B------:R-:W-:-:S04]  /*0070*/  UIADD3 UR10, UPT, UPT, -UR8, UR12, URZ ;  /* 0x0000000c080a7290 */ /* 0x000fc8000fffe1ff */
[----:B------:R-:W-:Y:S01]  /*0080*/  UISETP.LT.AND UP0, UPT, UR11, UR10, UPT ;  /* 0x0000000a0b00728c */ /* 0x000fe2000bf01270 */
[----:B--2---:R-:W-:-:S03]  /*0090*/  SHF.L.U32 R4, R0, 0x7, RZ ;  /* 0x0000000700047819 */ /* 0x004fc600000006ff */
[----:B------:R-:W-:-:S04]  /*00a0*/  USEL UR12, UR11, UR10, UP0 ;  /* 0x0000000a0b0c7287 */ /* 0x000fc80008000000 */
[----:B------:R-:W-:-:S06]  /*00b0*/  USHF.L.U32 UR4, UR12, 0x2, URZ ;  /* 0x000000020c047899 */ /* 0x000fcc00080006ff */
[----:B------:R-:W-:-:S13]  /*00c0*/  ISETP.GE.AND P0, PT, R4, UR4, PT ;  /* 0x0000000404007c0c */ /* 0x000fda000bf06270 */
[----:B------:R-:W-:Y:S05]  /*00d0*/  @P0 BRA `(.L_x_18) ;  /* 0x0000000000580947 */ /* 0x000fea0003800000 */
[----:B------:R-:W0:Y:S01]  /*00e0*/  LDC.64 R2, c[0x0][0x398] ;  /* 0x0000e600ff027b82 */ /* 0x000e220000000a00 */
[----:B------:R-:W-:Y:S01]  /*00f0*/  MOV R7, UR8 ;  /* 0x0000000800077c02 */ /* 0x000fe20008000f00 */
[----:B------:R-:W-:Y:S01]  /*0100*/  BSSY.RECONVERGENT B1, `(.L_x_19) ;  /* 0x000000a000017945 */ /* 0x000fe20003800200 */
[----:B------:R-:W-:Y:S01]  /*0110*/  MOV R5, R4 ;  /* 0x0000000400057202 */ /* 0x000fe20000000f00 */
[----:B0-----:R-:W-:-:S04]  /*0120*/  IMAD.WIDE.U32 R2, R0, 0x80, R2 ;  /* 0x0000008000027825 */ /* 0x001fc800078e0002 */
[----:B------:R-:W-:-:S07]  /*0130*/  IMAD.WIDE R2, R7, 0x4, R2 ;  /* 0x0000000407027825 */ /* 0x000fce00078e0202 */
.L_x_20:
[----:B------:R-:W-:Y:S01]  /*0140*/  IADD3 R5, PT, PT, R5, 0x4000, RZ ;  /* 0x0000400005057810 */ /* 0x000fe20007ffe0ff */
[----:B------:R0:W-:Y:S03]  /*0150*/  CCTL.E.PF2 [R2] ;  /* 0x000000000200798f */ /* 0x0001e60000800100 */
[----:B------:R-:W-:Y:S02]  /*0160*/  ISETP.GE.AND P0, PT, R5, UR4, PT ;  /* 0x0000000405007c0c */ /* 0x000fe4000bf06270 */
[----:B0-----:R-:W-:-:S04]  /*0170*/  IADD3 R2, P1, PT, R2, 0x4000, RZ ;  /* 0x0000400002027810 */ /* 0x001fc80007f3e0ff */
[----:B------:R-:W-:-:S07]  /*0180*/  IADD3.X R3, PT, PT, RZ, R3, RZ, P1, !PT ;  /* 0x00000003ff037210 */ /* 0x000fce0000ffe4ff */
[----:B------:R-:W-:Y:S05]  /*0190*/  @!P0 BRA `(.L_x_20) ;  /* 0xfffffffc00e88947 */ /* 0x000fea000383ffff */
[----:B------:R-:W-:Y:S05]  /*01a0*/  BSYNC.RECONVERGENT B1 ;  /* 0x0000000000017941 */ /* 0x000fea0003800200 */
.L_x_19:
[----:B------:R-:W0:Y:S02]  /*01b0*/  LDC.64 R2, c[0x0][0x3a8] ;  /* 0x0000ea00ff027b82 */ /* 0x000e240000000a00 */
[----:B0-----:R-:W-:-:S04]  /*01c0*/  IMAD.WIDE.U32 R2, R0, 0x80, R2 ;  /* 0x0000008000027825 */ /* 0x001fc800078e0002 */
[----:B------:R-:W-:-:S07]  /*01d0*/  IMAD.WIDE R2, R7, 0x4, R2 ;  /* 0x0000000407027825 */ /* 0x000fce00078e0202 */
.L_x_21:
[----:B------:R-:W-:Y:S01]  /*01e0*/  IADD3 R4, PT, PT, R4, 0x4000, RZ ;  /* 0x0000400004047810 */ /* 0x000fe20007ffe0ff */
[----:B------:R0:W-:Y:S03]  /*01f0*/  CCTL.E.PF2 [R2] ;  /* 0x000000000200798f */ /* 0x0001e60000800100 */
[----:B------:R-:W-:Y:S02]  /*0200*/  ISETP.GE.AND P0, PT, R4, UR4, PT ;  /* 0x0000000404007c0c */ /* 0x000fe4000bf06270 */
[----:B0-----:R-:W-:-:S04]  /*0210*/  IADD3 R2, P1, PT, R2, 0x4000, RZ ;  /* 0x0000400002027810 */ /* 0x001fc80007f3e0ff */
[----:B------:R-:W-:-:S07]  /*0220*/  IADD3.X R3, PT, PT, RZ, R3, RZ, P1, !PT ;  /* 0x00000003ff037210 */ /* 0x000fce0000ffe4ff */
[----:B------:R-:W-:Y:S05]  /*0230*/  @!P0 BRA `(.L_x_21) ;  /* 0xfffffffc00e88947 */ /* 0x000fea000383ffff */
.L_x_18:
[----:B------:R-:W-:Y:S05]  /*0240*/  BSYNC.RECONVERGENT B0 ;  /* 0x0000000000007941 */ /* 0x000fea0003800200 */
.L_x_17:
[----:B------:R-:W0:Y:S01]  /*0250*/  LDCU.128 UR4, c[0x0][0x390] ;  /* 0x00007200ff0477ac */ /* 0x000e220008000c00 */
[----:B------:R-:W-:Y:S01]  /*0260*/  UIMAD.WIDE UR8, UR8, 0x4, URZ ;  /* 0x00000004080878a5 */ /* 0x000fe2000f8e02ff */
[----:B------:R-:W1:Y:S01]  /*0270*/  LDCU.64 UR20, c[0x0][0x358] ;  /* 0x00006b00ff1477ac */ /* 0x000e620008000a00 */
[----:B------:R-:W2:Y:S02]  /*0280*/  LDCU.64 UR14, c[0x0][0x3a8] ;  /* 0x00007500ff0e77ac */ /* 0x000ea40008000a00 */
[----:B0-----:R-:W-:-:S04]  /*0290*/  UIADD3 UR16, UP0, UPT, UR8, UR4, URZ ;  /* 0x0000000408107290 */ /* 0x001fc8000ff1e0ff */
[----:B------:R-:W-:Y:S02]  /*02a0*/  UIADD3.X UR17, UPT, UPT, UR9, UR5, URZ, UP0, !UPT ;  /* 0x0000000509117290 */ /* 0x000fe400087fe4ff */
[----:B------:R-:W-:-:S09]  /*02b0*/  UISETP.GT.AND UP0, UPT, UR11, UR10, UPT ;  /* 0x0000000a0b00728c */ /* 0x000fd2000bf04270 */
[----:B-12---:R-:W-:Y:S05]  /*02c0*/  BRA.U UP0, `(.L_x_22) ;  /* 0x0000000900a47547 */ /* 0x006fea000b800000 */
[----:B------:R-:W-:-:S06]  /*02d0*/  UISETP.GE.AND UP0, UPT, UR13, 0x1, UPT ;  /* 0x000000010d00788c */ /* 0x000fcc000bf06270 */
[----:B------:R-:W-:-:S13]  /*02e0*/  PLOP3.LUT P0, PT, PT, PT, UP0, 0x80, 0x8 ;  /* 0x000000000008781c */ /* 0x000fda0003f0f008 */
[----:B------:R-:W-:Y:S05]  /*02f0*/  @!P0 EXIT ;  /* 0x000000000000894d */ /* 0x000fea0003800000 */
[----:B------:R-:W-:Y:S01]  /*0300*/  UISETP.GE.U32.AND UP0, UPT, UR13, 0x8, UPT ;  /* 0x000000080d00788c */ /* 0x000fe2000bf06070 */
[----:B------:R-:W-:-:S08]  /*0310*/  HFMA2 R10, -RZ, RZ, 0, 0 ;  /* 0x00000000ff0a7431 */ /* 0x000fd000000001ff */
[----:B------:R-:W-:Y:S05]  /*0320*/  BRA.U !UP0, `(.L_x_23) ;  /* 0x00000005084c7547 */ /* 0x000fea000b800000 */
[----:B------:R-:W0:Y:S01]  /*0330*/  LDC.64 R2, c[0x0][0x390] ;  /* 0x0000e400ff027b82 */ /* 0x000e220000000a00 */
[----:B------:R-:W-:Y:S01]  /*0340*/  UMOV UR10, UR8 ;  /* 0x00000008000a7c82 */ /* 0x000fe20008000000 */
[----:B------:R-:W-:Y:S01]  /*0350*/  UMOV UR11, UR9 ;  /* 0x00000009000b7c82 */ /* 0x000fe20008000000 */
[----:B------:R-:W-:Y:S02]  /*0360*/  UIADD3 UR9, UP2, UPT, UR10, 0x600, URZ ;  /* 0x000006000a097890 */ /* 0x000fe4000ff5e0ff */
[----:B------:R-:W-:Y:S02]  /*0370*/  ULOP3.LUT UR8, UR13, 0x7ffffff8, URZ, 0xc0, !UPT ;  /* 0x7ffffff80d087892 */ /* 0x000fe4000f8ec0ff */
[----:B------:R-:W-:Y:S01]  /*0380*/  UIADD3 UR12, UP0, UPT, UR9, UR4, URZ ;  /* 0x00000004090c7290 */ /* 0x000fe2000ff1e0ff */
[----:B------:R-:W1:Y:S01]  /*0390*/  LDC.64 R4, c[0x0][0x398] ;  /* 0x0000e600ff047b82 */ /* 0x000e620000000a00 */
[----:B------:R-:W-:Y:S02]  /*03a0*/  UIADD3.X UR4, UPT, UPT, URZ, UR11, URZ, UP2, !UPT ;  /* 0x0000000bff047290 */ /* 0x000fe400097fe4ff */
[----:B------:R-:W-:-:S02]  /*03b0*/  UIADD3 UR6, UP1, UPT, UR9, UR6, URZ ;  /* 0x0000000609067290 */ /* 0x000fc4000ff3e0ff */
[----:B------:R-:W-:Y:S01]  /*03c0*/  UIADD3 UR14, UP2, UPT, UR9, UR14, URZ ;  /* 0x0000000e090e7290 */ /* 0x000fe2000ff5e0ff */
[----:B------:R-:W2:Y:S02]  /*03d0*/  LDCU UR19, c[0x0][0x388] ;  /* 0x00007100ff1377ac */ /* 0x000ea40008000800 */
[----:B------:R-:W3:Y:S01]  /*03e0*/  LDC.64 R6, c[0x0][0x3a8] ;  /* 0x0000ea00ff067b82 */ /* 0x000ee20000000a00 */
[----:B------:R-:W-:Y:S02]  /*03f0*/  UIADD3.X UR7, UPT, UPT, UR4, UR7, URZ, UP1, !UPT ;  /* 0x0000000704077290 */ /* 0x000fe40008ffe4ff */
[----:B------:R-:W-:Y:S02]  /*0400*/  UIADD3.X UR5, UPT, UPT, UR4, UR5, URZ, UP0, !UPT ;  /* 0x0000000504057290 */ /* 0x000fe400087fe4ff */
[----:B------:R-:W-:Y:S01]  /*0410*/  UIADD3.X UR15, UPT, UPT, UR4, UR15, URZ, UP2, !UPT ;  /* 0x0000000f040f7290 */ /* 0x000fe200097fe4ff */
[----:B0-----:R-:W-:Y:S01]  /*0420*/  IMAD.WIDE.U32 R2, R0, 0x4, R2 ;  /* 0x0000000400027825 */ /* 0x001fe200078e0002 */
[----:B------:R-:W-:-:S03]  /*0430*/  UIADD3 UR8, UPT, UPT, -UR8, URZ, URZ ;  /* 0x000000ff08087290 */ /* 0x000fc6000fffe1ff */
[----:B-1----:R-:W-:-:S04]  /*0440*/  IMAD.WIDE.U32 R4, R0, 0x4, R4 ;  /* 0x0000000400047825 */ /* 0x002fc800078e0004 */
[C---:B---3--:R-:W-:Y:S01]  /*0450*/  IMAD.WIDE.U32 R6, R0.reuse, 0x4, R6 ;  /* 0x0000000400067825 */ /* 0x048fe200078e0006 */
[----:B--2---:R-:W-:-:S07]  /*0460*/  IADD3 R0, PT, PT, R0, 0x80, RZ ;  /* 0x0000008000007810 */ /* 0x004fce0007ffe0ff */
.L_x_24:
        /* <DEDUP_REMOVED lines=52> */
[----:B------:R-:W-:Y:S02]  /*07b0*/  UIADD3 UR10, UP0, UPT, UR10, 0x1000, URZ ;  /* 0x000010000a0a7890 */ /* 0x000fe4000ff1e0ff */
[----:B------:R-:W-:-:S02]  /*07c0*/  UIADD3 UR8, UPT, UPT, UR8, 0x8, URZ ;  /* 0x0000000808087890 */ /* 0x000fc4000fffe0ff */
[----:B------:R-:W-:Y:S02]  /*07d0*/  UIADD3.X UR11, UPT, UPT, URZ, UR11, URZ, UP0, !UPT ;  /* 0x0000000bff0b7290 */ /* 0x000fe400087fe4ff */
[----:B------:R-:W-:Y:S01]  /*07e0*/  UISETP.NE.AND UP0, UPT, UR8, URZ, UPT ;  /* 0x000000ff0800728c */ /* 0x000fe2000bf05270 */
[----:B------:R-:W-:Y:S01]  /*07f0*/  IADD3 R0, PT, PT, R0, 0x400, RZ ;  /* 0x0000040000007810 */ /* 0x000fe20007ffe0ff */
[----:B---3--:R-:W-:-:S04]  /*0800*/  FADD R15, -R14, R15 ;  /* 0x0000000f0e0f7221 */ /* 0x008fc80000000100 */
[----:B------:R-:W-:-:S05]  /*0810*/  FFMA R15, R15, UR19, R14 ;  /* 0x000000130f0f7c23 */ /* 0x000fca000800000e */
[----:B------:R2:W-:Y:S01]  /*0820*/  STG.E desc[UR20][R12.64+0x600], R15 ;  /* 0x0006000f0c007986 */ /* 0x0005e2000c101914 */
[----:B------:R-:W-:Y:S05]  /*0830*/  BRA.U UP0, `(.L_x_24) ;  /* 0xfffffffd000c7547 */ /* 0x000fea000b83ffff */
[----:B------:R-:W0:Y:S02]  /*0840*/  LDC R10, c[0x0][0x384] ;  /* 0x0000e100ff0a7b82 */ /* 0x000e240000000800 */
[----:B0-----:R-:W-:-:S07]  /*0850*/  LOP3.LUT R10, R10, 0x7ffffff8, RZ, 0xc0, !PT ;  /* 0x7ffffff80a0a7812 */ /* 0x001fce00078ec0ff */
.L_x_23:
[----:B------:R-:W0:Y:S02]  /*0860*/  LDC R0, c[0x0][0x384] ;  /* 0x0000e100ff007b82 */ /* 0x000e240000000800 */
[----:B0-----:R-:W-:-:S04]  /*0870*/  LOP3.LUT R3, R0, 0x7, RZ, 0xc0, !PT ;  /* 0x0000000700037812 */ /* 0x001fc800078ec0ff */
[----:B------:R-:W-:-:S13]  /*0880*/  ISETP.NE.AND P0, PT, R3, RZ, PT ;  /* 0x000000ff0300720c */ /* 0x000fda0003f05270 */
[----:B------:R-:W-:Y:S05]  /*0890*/  @!P0 EXIT ;  /* 0x000000000000894d */ /* 0x000fea0003800000 */
[----:B------:R-:W0:Y:S01]  /*08a0*/  LDCU.64 UR4, c[0x0][0x3a8] ;  /* 0x00007500ff0477ac */ /* 0x000e220008000a00 */
[C---:B------:R-:W-:Y:S01]  /*08b0*/  SHF.L.U32 R2, R0.reuse, 0x7, RZ ;  /* 0x0000000700027819 */ /* 0x040fe200000006ff */
[----:B------:R-:W1:Y:S01]  /*08c0*/  S2R R11, SR_TID.X ;  /* 0x00000000000b7919 */ /* 0x000e620000002100 */
[----:B------:R-:W-:Y:S01]  /*08d0*/  ISETP.GE.U32.AND P0, PT, R3, 0x4, PT ;  /* 0x000000040300780c */ /* 0x000fe20003f06070 */
[----:B------:R-:W3:Y:S01]  /*08e0*/  LDCU.64 UR6, c[0x0][0x398] ;  /* 0x00007300ff0677ac */ /* 0x000ee20008000a00 */
[----:B------:R-:W-:Y:S01]  /*08f0*/  LOP3.LUT R16, R0, 0x3, RZ, 0xc0, !PT ;  /* 0x0000000300107812 */ /* 0x000fe200078ec0ff */
[----:B------:R-:W-:-:S03]  /*0900*/  IMAD R2, R2, UR18, RZ ;  /* 0x0000001202027c24 */ /* 0x000fc6000f8e02ff */
[----:B------:R-:W-:Y:S01]  /*0910*/  ISETP.NE.AND P1, PT, R16, RZ, PT ;  /* 0x000000ff1000720c */ /* 0x000fe20003f25270 */
[----:B------:R-:W-:-:S03]  /*0920*/  IMAD.WIDE R4, R2, 0x4, RZ ;  /* 0x0000000402047825 */ /* 0x000fc600078e02ff */
[C---:B0-----:R-:W-:Y:S02]  /*0930*/  IADD3 R2, P2, PT, R4.reuse, UR4, RZ ;  /* 0x0000000404027c10 */ /* 0x041fe4000ff5e0ff */
[----:B---3--:R-:W-:Y:S02]  /*0940*/  IADD3 R4, P3, PT, R4, UR6, RZ ;  /* 0x0000000604047c10 */ /* 0x008fe4000ff7e0ff */
[C---:B------:R-:W-:Y:S02]  /*0950*/  IADD3.X R3, PT, PT, R5.reuse, UR5, RZ, P2, !PT ;  /* 0x0000000505037c10 */ /* 0x040fe400097fe4ff */
[----:B------:R-:W-:Y:S01]  /*0960*/  IADD3.X R5, PT, PT, R5, UR7, RZ, P3, !PT ;  /* 0x0000000705057c10 */ /* 0x000fe20009ffe4ff */
[----:B------:R-:W-:Y:S08]  /*0970*/  @!P0 BRA `(.L_x_25) ;  /* 0x00000000006c8947 */ /* 0x000ff00003800000 */
[----:B-12---:R-:W-:Y:S01]  /*0980*/  LEA R13, R10, R11, 0x7 ;  /* 0x0000000b0a0d7211 */ /* 0x006fe200078e38ff */
[----:B------:R-:W0:Y:S04]  /*0990*/  LDCU UR4, c[0x0][0x388] ;  /* 0x00007100ff0477ac */ /* 0x000e280008000800 */
[----:B------:R-:W-:-:S04]  /*09a0*/  IMAD.WIDE R8, R13, 0x4, R4 ;  /* 0x000000040d087825 */ /* 0x000fc800078e0204 */
[----:B------:R-:W-:Y:S01]  /*09b0*/  IMAD.WIDE R6, R13, 0x4, R2 ;  /* 0x000000040d067825 */ /* 0x000fe200078e0202 */
[----:B------:R-:W2:Y:S04]  /*09c0*/  LDG.E R14, desc[UR20][R8.64] ;  /* 0x00000014080e7981 */ /* 0x000ea8000c1e1900 */
[----:B------:R-:W2:Y:S01]  /*09d0*/  LDG.E R15, desc[UR20][R6.64] ;  /* 0x00000014060f7981 */ /* 0x000ea2000c1e1900 */
[----:B------:R-:W-:-:S05]  /*09e0*/  MOV R12, 0x4 ;  /* 0x00000004000c7802 */ /* 0x000fca0000000f00 */
[----:B------:R-:W-:-:S04]  /*09f0*/  IMAD.WIDE R12, R13, R12, UR16 ;  /* 0x000000100d0c7e25 */ /* 0x000fc8000f8e020c */
        /* <DEDUP_REMOVED lines=13> */
[----:B------:R-:W2:Y:S04]  /*0ad0*/  LDG.E R14, desc[UR20][R8.64+0x600] ;  /* 0x00060014080e7981 */ /* 0x000ea8000c1e1900 */
[----:B0-----:R-:W2:Y:S01]  /*0ae0*/  LDG.E R15, desc[UR20][R6.64+0x600] ;  /* 0x00060014060f7981 */ /* 0x001ea2000c1e1900 */
[----:B------:R-:W-:Y:S01]  /*0af0*/  IADD3 R10, PT, PT, R10, 0x4, RZ ;  /* 0x000000040a0a7810 */ /* 0x000fe20007ffe0ff */
[----:B--2---:R-:W-:-:S04]  /*0b00*/  FADD R15, -R14, R15 ;  /* 0x0000000f0e0f7221 */ /* 0x004fc80000000100 */
[----:B------:R-:W-:-:S05]  /*0b10*/  FFMA R15, R15, UR4, R14 ;  /* 0x000000040f0f7c23 */ /* 0x000fca000800000e */
[----:B------:R3:W-:Y:S02]  /*0b20*/  STG.E desc[UR20][R12.64+0x600], R15 ;  /* 0x0006000f0c007986 */ /* 0x0007e4000c101914 */
.L_x_25:
[----:B------:R-:W-:Y:S05]  /*0b30*/  @!P1 EXIT ;  /* 0x000000000000994d */ /* 0x000fea0003800000 */
[----:B------:R-:W-:Y:S02]  /*0b40*/  ISETP.NE.AND P0, PT, R16, 0x1, PT ;  /* 0x000000011000780c */ /* 0x000fe40003f05270 */
[----:B------:R-:W-:-:S04]  /*0b50*/  LOP3.LUT R0, R0, 0x1, RZ, 0xc0, !PT ;  /* 0x0000000100007812 */ /* 0x000fc800078ec0ff */
[----:B------:R-:W-:-:S07]  /*0b60*/  ISETP.NE.U32.AND P1, PT, R0, 0x1, PT ;  /* 0x000000010000780c */ /* 0x000fce0003f25070 */
[----:B------:R-:W-:Y:S06]  /*0b70*/  @!P0 BRA `(.L_x_26) ;  /* 0x0000000000448947 */ /* 0x000fec0003800000 */
[----:B-123--:R-:W-:Y:S01]  /*0b80*/  LEA R17, R10, R11, 0x7 ;  /* 0x0000000b0a117211 */ /* 0x00efe200078e38ff */
[----:B------:R-:W0:Y:S04]  /*0b90*/  LDCU UR4, c[0x0][0x388] ;  /* 0x00007100ff0477ac */ /* 0x000e280008000800 */
[----:B------:R-:W-:-:S04]  /*0ba0*/  IMAD.WIDE R6, R17, 0x4, R4 ;  /* 0x0000000411067825 */ /* 0x000fc800078e0204 */
[----:B------:R-:W-:Y:S01]  /*0bb0*/  IMAD.WIDE R8, R17, 0x4, R2 ;  /* 0x0000000411087825 */ /* 0x000fe200078e0202 */
[----:B------:R-:W2:Y:S04]  /*0bc0*/  LDG.E R0, desc[UR20][R6.64] ;  /* 0x0000001406007981 */ /* 0x000ea8000c1e1900 */
[----:B------:R-:W2:Y:S01]  /*0bd0*/  LDG.E R13, desc[UR20][R8.64] ;  /* 0x00000014080d7981 */ /* 0x000ea2000c1e1900 */
[----:B------:R-:W-:Y:S02]  /*0be0*/  HFMA2 R12, -RZ, RZ, 0, 2.384185791015625e-07 ;  /* 0x00000004ff0c7431 */ /* 0x000fe400000001ff */
[----:B--2---:R-:W-:-:S03]  /*0bf0*/  FADD R15, -R0, R13 ;  /* 0x0000000d000f7221 */ /* 0x004fc60000000100 */
[----:B------:R-:W-:-:S04]  /*0c00*/  IMAD.WIDE R12, R17, R12, UR16 ;  /* 0x00000010110c7e25 */ /* 0x000fc8000f8e020c */
        /* <DEDUP_REMOVED lines=8> */
.L_x_26:
[----:B------:R-:W-:Y:S05]  /*0c90*/  @P1 EXIT ;  /* 0x000000000000194d */ /* 0x000fea0003800000 */
[----:B-1----:R-:W-:Y:S01]  /*0ca0*/  LEA R7, R10, R11, 0x7 ;  /* 0x0000000b0a077211 */ /* 0x002fe200078e38ff */
[----:B------:R-:W1:Y:S04]  /*0cb0*/  LDCU UR4, c[0x0][0x388] ;  /* 0x00007100ff0477ac */ /* 0x000e680008000800 */
[----:B------:R-:W-:-:S04]  /*0cc0*/  IMAD.WIDE R4, R7, 0x4, R4 ;  /* 0x0000000407047825 */ /* 0x000fc800078e0204 */
[----:B------:R-:W-:Y:S02]  /*0cd0*/  IMAD.WIDE R2, R7, 0x4, R2 ;  /* 0x0000000407027825 */ /* 0x000fe400078e0202 */
[----:B------:R-:W4:Y:S04]  /*0ce0*/  LDG.E R4, desc[UR20][R4.64] ;  /* 0x0000001404047981 */ /* 0x000f28000c1e1900 */
[----:B------:R-:W4:Y:S01]  /*0cf0*/  LDG.E R3, desc[UR20][R2.64] ;  /* 0x0000001402037981 */ /* 0x000f22000c1e1900 */
[----:B------:R-:W-:-:S05]  /*0d00*/  MOV R6, 0x4 ;  /* 0x0000000400067802 */ /* 0x000fca0000000f00 */
[----:B------:R-:W-:-:S04]  /*0d10*/  IMAD.WIDE R6, R7, R6, UR16 ;  /* 0x0000001007067e25 */ /* 0x000fc8000f8e0206 */
[----:B----4-:R-:W-:-:S04]  /*0d20*/  FADD R9, -R4, R3 ;  /* 0x0000000304097221 */ /* 0x010fc80000000100 */
[----:B-1----:R-:W-:-:S05]  /*0d30*/  FFMA R9, R9, UR4, R4 ;  /* 0x0000000409097c23 */ /* 0x002fca0008000004 */
[----:B------:R-:W-:Y:S01]  /*0d40*/  STG.E desc[UR20][R6.64], R9 ;  /* 0x0000000906007986 */ /* 0x000fe2000c101914 */
[----:B------:R-:W-:Y:S05]  /*0d50*/  EXIT ;  /* 0x000000000000794d */ /* 0x000fea0003800000 */
.L_x_22:
[----:B------:R-:W0:Y:S02]  /*0d60*/  LDC R6, c[0x0][0x384] ;  /* 0x0000e100ff067b82 */ /* 0x000e240000000800 */
[----:B0-----:R-:W-:-:S13]  /*0d70*/  ISETP.GE.AND P0, PT, R6, 0x1, PT ;  /* 0x000000010600780c */ /* 0x001fda0003f06270 */
[----:B------:R-:W-:Y:S05]  /*0d80*/  @!P0 EXIT ;  /* 0x000000000000894d */ /* 0x000fea0003800000 */
[----:B------:R-:W0:Y:S01]  /*0d90*/  LDCU.64 UR4, c[0x0][0x398] ;  /* 0x00007300ff0477ac */ /* 0x000e220008000a00 */
[C---:B------:R-:W-:Y:S01]  /*0da0*/  SHF.L.U32 R2, R6.reuse, 0x7, RZ ;  /* 0x0000000706027819 */ /* 0x040fe200000006ff */
[----:B------:R-:W1:Y:S01]  /*0db0*/  S2R R0, SR_TID.X ;  /* 0x0000000000007919 */ /* 0x000e620000002100 */
[----:B------:R-:W-:Y:S01]  /*0dc0*/  HFMA2 R7, -RZ, RZ, 0, 0 ;  /* 0x00000000ff077431 */ /* 0x000fe200000001ff */
[----:B------:R-:W2:Y:S01]  /*0dd0*/  LDCU.64 UR6, c[0x0][0x3a8] ;  /* 0x00007500ff0677ac */ /* 0x000ea20008000a00 */
[----:B------:R-:W-:Y:S01]  /*0de0*/  LOP3.LUT R22, R6, 0x7, RZ, 0xc0, !PT ;  /* 0x0000000706167812 */ /* 0x000fe200078ec0ff */
[----:B------:R-:W-:-:S04]  /*0df0*/  IMAD R2, R2, UR18, RZ ;  /* 0x0000001202027c24 */ /* 0x000fc8000f8e02ff */
[----:B------:R-:W-:-:S03]  /*0e00*/  IMAD.WIDE R4, R2, 0x4, RZ ;  /* 0x0000000402047825 */ /* 0x000fc600078e02ff */
[----:B0-----:R-:W-:-:S04]  /*0e10*/  IADD3 R2, P0, PT, R4, UR4, RZ ;  /* 0x0000000404027c10 */ /* 0x001fc8000ff1e0ff */
[----:B------:R-:W-:Y:S02]  /*0e20*/  IADD3.X R3, PT, PT, R5, UR5, RZ, P0, !PT ;  /* 0x0000000505037c10 */ /* 0x000fe400087fe4ff */
[----:B------:R-:W-:Y:S02]  /*0e30*/  ISETP.GE.U32.AND P0, PT, R6, 0x8, PT ;  /* 0x000000080600780c */ /* 0x000fe40003f06070 */
[----:B--2---:R-:W-:-:S04]  /*0e40*/  IADD3 R4, P1, PT, R4, UR6, RZ ;  /* 0x0000000604047c10 */ /* 0x004fc8000ff3e0ff */
[----:B------:R-:W-:-:S07]  /*0e50*/  IADD3.X R5, PT, PT, R5, UR7, RZ, P1, !PT ;  /* 0x0000000705057c10 */ /* 0x000fce0008ffe4ff */
[----:B-1----:R-:W-:Y:S05]  /*0e60*/  @!P0 BRA `(.L_x_27) ;  /* 0x0000000400408947 */ /* 0x002fea0003800000 */
[----:B------:R-:W-:Y:S01]  /*0e70*/  LOP3.LUT R7, R6, 0x7ffffff8, RZ, 0xc0, !PT ;  /* 0x7ffffff806077812 */ /* 0x000fe200078ec0ff */
[----:B------:R-:W0:Y:S01]  /*0e80*/  LDCU UR4, c[0x0][0x388] ;  /* 0x00007100ff0477ac */ /* 0x000e220008000800 */
[----:B------:R-:W-:-:S07]  /*0e90*/  MOV R6, RZ ;  /* 0x000000ff00067202 */ /* 0x000fce0000000f00 */
.L_x_30:
[----:B-1----:R-:W-:-:S04]  /*0ea0*/  LEA R13, R6, R0, 0x7 ;  /* 0x00000000060d7211 */ /* 0x002fc800078e38ff */
[----:B------:R-:W-:-:S13]  /*0eb0*/  ISETP.GE.AND P0, PT, R13, UR12, PT ;  /* 0x0000000c0d007c0c */ /* 0x000fda000bf06270 */
[C---:B------:R-:W-:Y:S01]  /*0ec0*/  @!P0 IMAD.WIDE.U32 R14, R13.reuse, 0x4, R2 ;  /* 0x000000040d0e8825 */ /* 0x040fe200078e0002 */
[----:B------:R-:W1:Y:S03]  /*0ed0*/  @!P0 LDC R21, c[0x0][0x388] ;  /* 0x0000e200ff158b82 */ /* 0x000e660000000800 */
[C---:B------:R-:W-:Y:S02]  /*0ee0*/  @!P0 IMAD.WIDE.U32 R18, R13.reuse, 0x4, R4 ;  /* 0x000000040d128825 */ /* 0x040fe400078e0004 */
[----:B------:R-:W2:Y:S04]  /*0ef0*/  @!P0 LDG.E R14, desc[UR20][R14.64] ;  /* 0x000000140e0e8981 */ /* 0x000ea8000c1e1900 */
[----:B------:R3:W2:Y:S01]  /*0f00*/  @!P0 LDG.E R19, desc[UR20][R18.64] ;  /* 0x0000001412138981 */ /* 0x0006a2000c1e1900 */
[----:B------:R-:W-:-:S02]  /*0f10*/  IADD3 R23, PT, PT, R13, 0x80, RZ ;  /* 0x000000800d177810 */ /* 0x000fc40007ffe0ff */
[----:B------:R-:W-:Y:S02]  /*0f20*/  MOV R16, 0x4 ;  /* 0x0000000400107802 */ /* 0x000fe40000000f00 */
[C---:B------:R-:W-:Y:S01]  /*0f30*/  ISETP.GE.AND P1, PT, R23.reuse, UR12, PT ;  /* 0x0000000c17007c0c */ /* 0x040fe2000bf26270 */
[----:B------:R-:W-:-:S04]  /*0f40*/  IMAD.WIDE R10, R23, 0x4, R4 ;  /* 0x00000004170a7825 */ /* 0x000fc800078e0204 */
[----:B------:R-:W-:-:S08]  /*0f50*/  @!P0 IMAD.WIDE.U32 R16, R13, R16, UR16 ;  /* 0x000000100d108e25 */ /* 0x000fd0000f8e0010 */
[----:B---3--:R-:W3:Y:S01]  /*0f60*/  @!P1 LDC R18, c[0x0][0x388] ;  /* 0x0000e200ff129b82 */ /* 0x008ee20000000800 */
[----:B--2---:R-:W-:-:S04]  /*0f70*/  @!P0 FADD R9, -R14, R19 ;  /* 0x000000130e098221 */ /* 0x004fc80000000100 */
[----:B-1----:R-:W-:Y:S01]  /*0f80*/  @!P0 FFMA R21, R9, R21, R14 ;  /* 0x0000001509158223 */ /* 0x002fe2000000000e */
[----:B------:R-:W-:-:S04]  /*0f90*/  IMAD.WIDE R8, R23, 0x4, R2 ;  /* 0x0000000417087825 */ /* 0x000fc800078e0202 */
[----:B------:R1:W-:Y:S04]  /*0fa0*/  @!P0 STG.E desc[UR20][R16.64], R21 ;  /* 0x0000001510008986 */ /* 0x0003e8000c101914 */
[----:B------:R-:W2:Y:S04]  /*0fb0*/  @!P1 LDG.E R12, desc[UR20][R8.64] ;  /* 0x00000014080c9981 */ /* 0x000ea8000c1e1900 */
[----:B------:R-:W2:Y:S01]  /*0fc0*/  @!P1 LDG.E R15, desc[UR20][R10.64] ;  /* 0x000000140a0f9981 */ /* 0x000ea2000c1e1900 */
[----:B------:R-:W-:-:S04]  /*0fd0*/  IADD3 R14, PT, PT, R13, 0x100, RZ ;  /* 0x000001000d0e7810 */ /* 0x000fc80007ffe0ff */
[----:B------:R-:W-:Y:S01]  /*0fe0*/  ISETP.GE.AND P0, PT, R14, UR12, PT ;  /* 0x0000000c0e007c0c */ /* 0x000fe2000bf06270 */
[----:B------:R-:W-:Y:S02]  /*0ff0*/  HFMA2 R14, -RZ, RZ, 0, 2.384185791015625e-07 ;  /* 0x00000004ff0e7431 */ /* 0x000fe400000001ff */
[----:B--2---:R-:W-:-:S03]  /*1000*/  @!P1 FADD R19, -R12, R15 ;  /* 0x0000000f0c139221 */ /* 0x004fc60000000100 */
[----:B------:R-:W-:-:S04]  /*1010*/  IMAD.WIDE R14, R23, R14, UR16 ;  /* 0x00000010170e7e25 */ /* 0x000fc8000f8e020e */
[----:B---3--:R-:W-:-:S03]  /*1020*/  @!P1 FFMA R19, R19, R18, R12 ;  /* 0x0000001213139223 */ /* 0x008fc6000000000c */
[----:B------:R-:W2:Y:S02]  /*1030*/  @!P0 LDC R18, c[0x0][0x388] ;  /* 0x0000e200ff128b82 */ /* 0x000ea40000000800 */
[----:B------:R-:W-:Y:S04]  /*1040*/  @!P1 STG.E desc[UR20][R14.64], R19 ;  /* 0x000000130e009986 */ /* 0x000fe8000c101914 */
[----:B------:R-:W3:Y:S04]  /*1050*/  @!P0 LDG.E R12, desc[UR20][R8.64+0x200] ;  /* 0x00020014080c8981 */ /* 0x000ee8000c1e1900 */
[----:B-1----:R-:W3:Y:S01]  /*1060*/  @!P0 LDG.E R17, desc[UR20][R10.64+0x200] ;  /* 0x000200140a118981 */ /* 0x002ee2000c1e1900 */
[----:B------:R-:W-:-:S04]  /*1070*/  IADD3 R16, PT, PT, R13, 0x180, RZ ;  /* 0x000001800d107810 */ /* 0x000fc80007ffe0ff */
[----:B------:R-:W-:Y:S01]  /*1080*/  ISETP.GE.AND P1, PT, R16, UR12, PT ;  /* 0x0000000c10007c0c */ /* 0x000fe2000bf26270 */
[----:B---3--:R-:W-:-:S04]  /*1090*/  @!P0 FADD R17, -R12, R17 ;  /* 0x000000110c118221 */ /* 0x008fc80000000100 */
[----:B--2---:R-:W-:-:S08]  /*10a0*/  @!P0 FFMA R17, R17, R18, R12 ;  /* 0x0000001211118223 */ /* 0x004fd0000000000c */
[----:B------:R-:W1:Y:S01]  /*10b0*/  @!P1 LDC R18, c[0x0][0x388] ;  /* 0x0000e200ff129b82 */ /* 0x000e620000000800 */
[----:B------:R2:W-:Y:S04]  /*10c0*/  @!P0 STG.E desc[UR20][R14.64+0x200], R17 ;  /* 0x000200110e008986 */ /* 0x0005e8000c101914 */
[----:B------:R-:W3:Y:S04]  /*10d0*/  @!P1 LDG.E R12, desc[UR20][R8.64+0x400] ;  /* 0x00040014080c9981 */ /* 0x000ee8000c1e1900 */
[----:B------:R-:W3:Y:S01]  /*10e0*/  @!P1 LDG.E R21, desc[UR20][R10.64+0x400] ;  /* 0x000400140a159981 */ /* 0x000ee2000c1e1900 */
[----:B------:R-:W-:-:S04]  /*10f0*/  IADD3 R16, PT, PT, R13, 0x200, RZ ;  /* 0x000002000d107810 */ /* 0x000fc80007ffe0ff */
[----:B------:R-:W-:-:S13]  /*1100*/  ISETP.GE.AND P0, PT, R16, UR12, PT ;  /* 0x0000000c10007c0c */ /* 0x000fda000bf06270 */
[----:B--2---:R-:W2:Y:S01]  /*1110*/  @!P0 LDC R17, c[0x0][0x388] ;  /* 0x0000e200ff118b82 */ /* 0x004ea20000000800 */
[----:B---3--:R-:W-:-:S04]  /*1120*/  @!P1 FADD R21, -R12, R21 ;  /* 0x000000150c159221 */ /* 0x008fc80000000100 */
[----:B-1----:R-:W-:-:S05]  /*1130*/  @!P1 FFMA R21, R21, R18, R12 ;  /* 0x0000001215159223 */ /* 0x002fca000000000c */
[----:B------:R1:W-:Y:S04]  /*1140*/  @!P1 STG.E desc[UR20][R14.64+0x400], R21 ;  /* 0x000400150e009986 */ /* 0x0003e8000c101914 */
[----:B------:R-:W3:Y:S04]  /*1150*/  @!P0 LDG.E R12, desc[UR20][R8.64+0x600] ;  /* 0x00060014080c8981 */ /* 0x000ee8000c1e1900 */
[----:B------:R-:W3:Y:S01]  /*1160*/  @!P0 LDG.E R19, desc[UR20][R10.64+0x600] ;  /* 0x000600140a138981 */ /* 0x000ee2000c1e1900 */
[----:B------:R-:W-:-:S04]  /*1170*/  IADD3 R16, PT, PT, R13, 0x280, RZ ;  /* 0x000002800d107810 */ /* 0x000fc80007ffe0ff */
[----:B------:R-:W-:-:S13]  /*1180*/  ISETP.GE.AND P1, PT, R16, UR12, PT ;  /* 0x0000000c10007c0c */ /* 0x000fda000bf26270 */
[----:B------:R-:W4:Y:S01]  /*1190*/  @!P1 LDC R18, c[0x0][0x388] ;  /* 0x0000e200ff129b82 */ /* 0x000f220000000800 */
[----:B---3--:R-:W-:-:S04]  /*11a0*/  @!P0 FADD R19, -R12, R19 ;  /* 0x000000130c138221 */ /* 0x008fc80000000100 */
[----:B--2---:R-:W-:-:S05]  /*11b0*/  @!P0 FFMA R19, R19, R17, R12 ;  /* 0x0000001113138223 */ /* 0x004fca000000000c */
[----:B------:R2:W-:Y:S04]  /*11c0*/  @!P0 STG.E desc[UR20][R14.64+0x600], R19 ;  /* 0x000600130e008986 */ /* 0x0005e8000c101914 */
[----:B------:R-:W3:Y:S04]  /*11d0*/  @!P1 LDG.E R12, desc[UR20][R8.64+0x800] ;  /* 0x00080014080c9981 */ /* 0x000ee8000c1e1900 */
[----:B------:R-:W3:Y:S01]  /*11e0*/  @!P1 LDG.E R17, desc[UR20][R10.64+0x800] ;  /* 0x000800140a119981 */ /* 0x000ee2000c1e1900 */
[----:B------:R-:W-:-:S04]  /*11f0*/  IADD3 R16, PT, PT, R13, 0x300, RZ ;  /* 0x000003000d107810 */ /* 0x000fc80007ffe0ff */
[----:B------:R-:W-:-:S13]  /*1200*/  ISETP.GE.AND P0, PT, R16, UR12, PT ;  /* 0x0000000c10007c0c */ /* 0x000fda000bf06270 */
[----:B------:R-:W5:Y:S01]  /*1210*/  @!P0 LDC R16, c[0x0][0x388] ;  /* 0x0000e200ff108b82 */ /* 0x000f620000000800 */
[----:B---3--:R-:W-:-:S04]  /*1220*/  @!P1 FADD R17, -R12, R17 ;  /* 0x000000110c119221 */ /* 0x008fc80000000100 */
[----:B----4-:R-:W-:-:S05]  /*1230*/  @!P1 FFMA R17, R17, R18, R12 ;  /* 0x0000001211119223 */ /* 0x010fca000000000c */
[----:B------:R2:W-:Y:S04]  /*1240*/  @!P1 STG.E desc[UR20][R14.64+0x800], R17 ;  /* 0x000800110e009986 */ /* 0x0005e8000c101914 */
[----:B------:R-:W3:Y:S04]  /*1250*/  @!P0 LDG.E R12, desc[UR20][R8.64+0xa00] ;  /* 0x000a0014080c8981 */ /* 0x000ee8000c1e1900 */
[----:B-1----:R-:W3:Y:S01]  /*1260*/  @!P0 LDG.E R21, desc[UR20][R10.64+0xa00] ;  /* 0x000a00140a158981 */ /* 0x002ee2000c1e1900 */
[----:B------:R-:W-:Y:S01]  /*1270*/  IADD3 R13, PT, PT, R13, 0x380, RZ ;  /* 0x000003800d0d7810 */ /* 0x000fe20007ffe0ff */
[----:B------:R-:W-:Y:S01]  /*1280*/  BSSY.RECONVERGENT B0, `(.L_x_28) ;  /* 0x000000d000007945 */ /* 0x000fe20003800200 */
[----:B------:R-:W-:-:S04]  /*1290*/  IADD3 R6, PT, PT, R6, 0x8, RZ ;  /* 0x0000000806067810 */ /* 0x000fc80007ffe0ff */
[----:B------:R-:W-:Y:S01]  /*12a0*/  ISETP.NE.AND P1, PT, R6, R7, PT ;  /* 0x000000070600720c */ /* 0x000fe20003f25270 */
[----:B---3--:R-:W-:-:S04]  /*12b0*/  @!P0 FADD R21, -R12, R21 ;  /* 0x000000150c158221 */ /* 0x008fc80000000100 */
[----:B-----5:R-:W-:-:S05]  /*12c0*/  @!P0 FFMA R21, R21, R16, R12 ;  /* 0x0000001015158223 */ /* 0x020fca000000000c */
[----:B------:R2:W-:Y:S01]  /*12d0*/  @!P0 STG.E desc[UR20][R14.64+0xa00], R21 ;  /* 0x000a00150e008986 */ /* 0x0005e2000c101914 */
[----:B------:R-:W-:-:S13]  /*12e0*/  ISETP.GE.AND P0, PT, R13, UR12, PT ;  /* 0x0000000c0d007c0c */ /* 0x000fda000bf06270 */
[----:B--2---:R-:W-:Y:S05]  /*12f0*/  @P0 BRA `(.L_x_29) ;  /* 0x0000000000140947 */ /* 0x004fea0003800000 */
[----:B------:R-:W2:Y:S04]  /*1300*/  LDG.E R8, desc[UR20][R8.64+0xc00] ;  /* 0x000c001408087981 */ /* 0x000ea8000c1e1900 */
[----:B------:R-:W2:Y:S02]  /*1310*/  LDG.E R11, desc[UR20][R10.64+0xc00] ;  /* 0x000c00140a0b7981 */ /* 0x000ea4000c1e1900 */
[----:B--2---:R-:W-:-:S04]  /*1320*/  FADD R13, -R8, R11 ;  /* 0x0000000b080d7221 */ /* 0x004fc80000000100 */
[----:B0-----:R-:W-:-:S05]  /*1330*/  FFMA R13, R13, UR4, R8 ;  /* 0x000000040d0d7c23 */ /* 0x001fca0008000008 */
[----:B------:R1:W-:Y:S02]  /*1340*/  STG.E desc[UR20][R14.64+0xc00], R13 ;  /* 0x000c000d0e007986 */ /* 0x0003e4000c101914 */
.L_x_29:
[----:B0-----:R-:W-:Y:S05]  /*1350*/  BSYNC.RECONVERGENT B0 ;  /* 0x0000000000007941 */ /* 0x001fea0003800200 */
.L_x_28:
[----:B------:R-:W-:Y:S05]  /*1360*/  @P1 BRA `(.L_x_30) ;  /* 0xfffffff800cc1947 */ /* 0x000fea000383ffff */
.L_x_27:
[----:B------:R-:W-:-:S13]  /*1370*/  ISETP.NE.AND P0, PT, R22, RZ, PT ;  /* 0x000000ff1600720c */ /* 0x000fda0003f05270 */
[----:B------:R-:W-:Y:S05]  /*1380*/  @!P0 EXIT ;  /* 0x000000000000894d */ /* 0x000fea0003800000 */
[----:B------:R-:W0:Y:S01]  /*1390*/  LDC R6, c[0x0][0x384] ;  /* 0x0000e100ff067b82 */ /* 0x000e220000000800 */
[----:B------:R-:W-:Y:S02]  /*13a0*/  ISETP.GE.U32.AND P1, PT, R22, 0x4, PT ;  /* 0x000000041600780c */ /* 0x000fe40003f26070 */
[----:B0-----:R-:W-:-:S04]  /*13b0*/  LOP3.LUT R20, R6, 0x3, RZ, 0xc0, !PT ;  /* 0x0000000306147812 */ /* 0x001fc800078ec0ff */
[----:B------:R-:W-:-:S07]  /*13c0*/  ISETP.NE.AND P0, PT, R20, RZ, PT ;  /* 0x000000ff1400720c */ /* 0x000fce0003f05270 */
[----:B------:R-:W-:Y:S06]  /*13d0*/  @!P1 BRA `(.L_x_31) ;  /* 0x0000000000c49947 */ /* 0x000fec0003800000 */
[----:B------:R-:W-:-:S04]  /*13e0*/  LEA R9, R7, R0, 0x7 ;  /* 0x0000000007097211 */ /* 0x000fc800078e38ff */
[----:B------:R-:W-:-:S13]  /*13f0*/  ISETP.GE.AND P1, PT, R9, UR12, PT ;  /* 0x0000000c09007c0c */ /* 0x000fda000bf26270 */
[C---:B-1----:R-:W-:Y:S01]  /*1400*/  @!P1 IMAD.WIDE R12, R9.reuse, 0x4, R2 ;  /* 0x00000004090c9825 */ /* 0x042fe200078e0202 */
[----:B------:R-:W0:Y:S03]  /*1410*/  @!P1 LDC R21, c[0x0][0x388] ;  /* 0x0000e200ff159b82 */ /* 0x000e260000000800 */
[C---:B------:R-:W-:Y:S02]  /*1420*/  @!P1 IMAD.WIDE R14, R9.reuse, 0x4, R4 ;  /* 0x00000004090e9825 */ /* 0x040fe400078e0204 */
[----:B------:R-:W2:Y:S04]  /*1430*/  @!P1 LDG.E R12, desc[UR20][R12.64] ;  /* 0x000000140c0c9981 */ /* 0x000ea8000c1e1900 */
[----:B------:R-:W2:Y:S01]  /*1440*/  @!P1 LDG.E R15, desc[UR20][R14.64] ;  /* 0x000000140e0f9981 */ /* 0x000ea2000c1e1900 */
[----:B------:R-:W-:-:S02]  /*1450*/  IADD3 R23, PT, PT, R9, 0x80, RZ ;  /* 0x0000008009177810 */ /* 0x000fc40007ffe0ff */
[----:B------:R-:W-:Y:S02]  /*1460*/  MOV R10, 0x4 ;  /* 0x00000004000a7802 */ /* 0x000fe40000000f00 */
[----:B------:R-:W-:-:S03]  /*1470*/  ISETP.GE.AND P2, PT, R23, UR12, PT ;  /* 0x0000000c17007c0c */ /* 0x000fc6000bf46270 */
[----:B------:R-:W-:-:S10]  /*1480*/  @!P1 IMAD.WIDE R10, R9, R10, UR16 ;  /* 0x00000010090a9e25 */ /* 0x000fd4000f8e020a */
[----:B------:R-:W-:Y:S01]  /*1490*/  @!P2 IMAD.WIDE R18, R23, 0x4, R4 ;  /* 0x000000041712a825 */ /* 0x000fe200078e0204 */
[----:B------:R-:W1:Y:S03]  /*14a0*/  @!P2 LDC R8, c[0x0][0x388] ;  /* 0x0000e200ff08ab82 */ /* 0x000e660000000800 */
[----:B--2---:R-:W-:-:S04]  /*14b0*/  @!P1 FADD R17, -R12, R15 ;  /* 0x0000000f0c119221 */ /* 0x004fc80000000100 */
[----:B0-----:R-:W-:Y:S01]  /*14c0*/  @!P1 FFMA R21, R17, R21, R12 ;  /* 0x0000001511159223 */ /* 0x001fe2000000000c */
[----:B------:R-:W-:-:S04]  /*14d0*/  @!P2 IMAD.WIDE R16, R23, 0x4, R2 ;  /* 0x000000041710a825 */ /* 0x000fc800078e0202 */
[----:B------:R0:W-:Y:S04]  /*14e0*/  @!P1 STG.E desc[UR20][R10.64], R21 ;  /* 0x000000150a009986 */ /* 0x0001e8000c101914 */
[----:B------:R-:W2:Y:S04]  /*14f0*/  @!P2 LDG.E R16, desc[UR20][R16.64] ;  /* 0x000000141010a981 */ /* 0x000ea8000c1e1900 */
[----:B------:R-:W2:Y:S01]  /*1500*/  @!P2 LDG.E R19, desc[UR20][R18.64] ;  /* 0x000000141213a981 */ /* 0x000ea2000c1e1900 */
[----:B------:R-:W-:Y:S01]  /*1510*/  IADD3 R25, PT, PT, R9, 0x100, RZ ;  /* 0x0000010009197810 */ /* 0x000fe20007ffe0ff */
[----:B------:R-:W-:-:S03]  /*1520*/  HFMA2 R12, -RZ, RZ, 0, 2.384185791015625e-07 ;  /* 0x00000004ff0c7431 */ /* 0x000fc600000001ff */
[----:B------:R-:W-:Y:S02]  /*1530*/  ISETP.GE.AND P1, PT, R25, UR12, PT ;  /* 0x0000000c19007c0c */ /* 0x000fe4000bf26270 */
[----:B------:R-:W-:-:S11]  /*1540*/  @!P2 IMAD.WIDE R12, R23, R12, UR16 ;  /* 0x00000010170cae25 */ /* 0x000fd6000f8e020c */
[----:B0-----:R-:W-:-:S04]  /*1550*/  @!P1 IMAD.WIDE R10, R25, 0x4, R4 ;  /* 0x00000004190a9825 */ /* 0x001fc800078e0204 */
[----:B--2---:R-:W-:Y:S02]  /*1560*/  @!P2 FADD R15, -R16, R19 ;  /* 0x00000013100fa221 */ /* 0x004fe40000000100 */
[----:B------:R-:W0:Y:S02]  /*1570*/  @!P1 LDC R19, c[0x0][0x388] ;  /* 0x0000e200ff139b82 */ /* 0x000e240000000800 */
[----:B-1----:R-:W-:Y:S01]  /*1580*/  @!P2 FFMA R23, R15, R8, R16 ;  /* 0x000000080f17a223 */ /* 0x002fe20000000010 */
[----:B------:R-:W-:-:S04]  /*1590*/  @!P1 IMAD.WIDE R14, R25, 0x4, R2 ;  /* 0x00000004190e9825 */ /* 0x000fc800078e0202 */
[----:B------:R1:W-:Y:S04]  /*15a0*/  @!P2 STG.E desc[UR20][R12.64], R23 ;  /* 0x000000170c00a986 */ /* 0x0003e8000c101914 */
[----:B------:R-:W2:Y:S04]  /*15b0*/  @!P1 LDG.E R14, desc[UR20][R14.64] ;  /* 0x000000140e0e9981 */ /* 0x000ea8000c1e1900 */
[----:B------:R-:W2:Y:S01]  /*15c0*/  @!P1 LDG.E R11, desc[UR20][R10.64] ;  /* 0x000000140a0b9981 */ /* 0x000ea2000c1e1900 */
[----:B------:R-:W-:Y:S02]  /*15d0*/  IADD3 R21, PT, PT, R9, 0x180, RZ ;  /* 0x0000018009157810 */ /* 0x000fe40007ffe0ff */
[----:B------:R-:W-:-:S02]  /*15e0*/  MOV R8, 0x4 ;  /* 0x0000000400087802 */ /* 0x000fc40000000f00 */
[----:B------:R-:W-:-:S03]  /*15f0*/  ISETP.GE.AND P2, PT, R21, UR12, PT ;  /* 0x0000000c15007c0c */ /* 0x000fc6000bf46270 */
[----:B------:R-:W-:-:S10]  /*1600*/  @!P1 IMAD.WIDE R8, R25, R8, UR16 ;  /* 0x0000001019089e25 */ /* 0x000fd4000f8e0208 */
[----:B-1----:R-:W-:-:S04]  /*1610*/  @!P2 IMAD.WIDE R12, R21, 0x4, R4 ;  /* 0x00000004150ca825 */ /* 0x002fc800078e0204 */
[----:B--2---:R-:W-:-:S04]  /*1620*/  @!P1 FADD R17, -R14, R11 ;  /* 0x0000000b0e119221 */ /* 0x004fc80000000100 */
[----:B0-----:R-:W-:Y:S01]  /*1630*/  @!P1 FFMA R19, R17, R19, R14 ;  /* 0x0000001311139223 */ /* 0x001fe2000000000e */
[----:B------:R-:W-:Y:S01]  /*1640*/  @!P2 IMAD.WIDE R16, R21, 0x4, R2 ;  /* 0x000000041510a825 */ /* 0x000fe200078e0202 */
[----:B------:R-:W0:Y:S03]  /*1650*/  @!P2 LDC R14, c[0x0][0x388] ;  /* 0x0000e200ff0eab82 */ /* 0x000e260000000800 */
[----:B------:R2:W-:Y:S04]  /*1660*/  @!P1 STG.E desc[UR20][R8.64], R19 ;  /* 0x0000001308009986 */ /* 0x0005e8000c101914 */
[----:B------:R-:W3:Y:S04]  /*1670*/  @!P2 LDG.E R16, desc[UR20][R16.64] ;  /* 0x000000141010a981 */ /* 0x000ee8000c1e1900 */
[----:B------:R-:W3:Y:S01]  /*1680*/  @!P2 LDG.E R13, desc[UR20][R12.64] ;  /* 0x000000140c0da981 */ /* 0x000ee2000c1e1900 */
[----:B------:R-:W-:Y:S01]  /*1690*/  HFMA2 R10, -RZ, RZ, 0, 2.384185791015625e-07 ;  /* 0x00000004ff0a7431 */ /* 0x000fe200000001ff */
[----:B------:R-:W-:-:S04]  /*16a0*/  IADD3 R7, PT, PT, R7, 0x4, RZ ;  /* 0x0000000407077810 */ /* 0x000fc80007ffe0ff */
[----:B------:R-:W-:-:S04]  /*16b0*/  @!P2 IMAD.WIDE R10, R21, R10, UR16 ;  /* 0x00000010150aae25 */ /* 0x000fc8000f8e020a */
[----:B---3--:R-:W-:-:S04]  /*16c0*/  @!P2 FADD R15, -R16, R13 ;  /* 0x0000000d100fa221 */ /* 0x008fc80000000100 */
[----:B0-----:R-:W-:-:S05]  /*16d0*/  @!P2 FFMA R15, R15, R14, R16 ;  /* 0x0000000e0f0fa223 */ /* 0x001fca0000000010 */
[----:B------:R2:W-:Y:S02]  /*16e0*/  @!P2 STG.E desc[UR20][R10.64], R15 ;  /* 0x0000000f0a00a986 */ /* 0x0005e4000c101914 */
.L_x_31:
[----:B------:R-:W-:Y:S05]  /*16f0*/  @!P0 EXIT ;  /* 0x000000000000894d */ /* 0x000fea0003800000 */
[----:B------:R-:W-:Y:S02]  /*1700*/  ISETP.NE.AND P0, PT, R20, 0x1, PT ;  /* 0x000000011400780c */ /* 0x000fe40003f05270 */
[----:B------:R-:W-:-:S04]  /*1710*/  LOP3.LUT R6, R6, 0x1, RZ, 0xc0, !PT ;  /* 0x0000000106067812 */ /* 0x000fc800078ec0ff */
[----:B------:R-:W-:-:S07]  /*1720*/  ISETP.NE.U32.AND P2, PT, R6, 0x1, PT ;  /* 0x000000010600780c */ /* 0x000fce0003f45070 */
[----:B------:R-:W-:Y:S06]  /*1730*/  @!P0 BRA `(.L_x_32) ;  /* 0x0000000000648947 */ /* 0x000fec0003800000 */
[----:B-1----:R-:W-:-:S04]  /*1740*/  LEA R13, R7, R0, 0x7 ;  /* 0x00000000070d7211 */ /* 0x002fc800078e38ff */
[----:B------:R-:W-:-:S13]  /*1750*/  ISETP.GE.AND P0, PT, R13, UR12, PT ;  /* 0x0000000c0d007c0c */ /* 0x000fda000bf06270 */
[C---:B--2---:R-:W-:Y:S01]  /*1760*/  @!P0 IMAD.WIDE R8, R13.reuse, 0x4, R2 ;  /* 0x000000040d088825 */ /* 0x044fe200078e0202 */
        /* <DEDUP_REMOVED lines=16> */
[----:B------:R-:W-:Y:S01]  /*1870*/  HFMA2 R8, -RZ, RZ, 0, 2.384185791015625e-07 ;  /* 0x00000004ff087431 */ /* 0x000fe200000001ff */
[----:B------:R-:W-:-:S04]  /*1880*/  IADD3 R7, PT, PT, R7, 0x2, RZ ;  /* 0x0000000207077810 */ /* 0x000fc80007ffe0ff */
[----:B------:R-:W-:-:S04]  /*1890*/  @!P1 IMAD.WIDE R8, R21, R8, UR16 ;  /* 0x0000001015089e25 */ /* 0x000fc8000f8e0208 */
[----:B--2---:R-:W-:-:S04]  /*18a0*/  @!P1 FADD R11, -R14, R17 ;  /* 0x000000110e0b9221 */ /* 0x004fc80000000100 */
[----:B-1----:R-:W-:-:S05]  /*18b0*/  @!P1 FFMA R11, R11, R6, R14 ;  /* 0x000000060b0b9223 */ /* 0x002fca000000000e */
[----:B------:R0:W-:Y:S02]  /*18c0*/  @!P1 STG.E desc[UR20][R8.64], R11 ;  /* 0x0000000b08009986 */ /* 0x0001e4000c101914 */
.L_x_32:
[----:B------:R-:W-:Y:S05]  /*18d0*/  @P2 EXIT ;  /* 0x000000000000294d */ /* 0x000fea0003800000 */
[----:B------:R-:W-:-:S04]  /*18e0*/  LEA R7, R7, R0, 0x7 ;  /* 0x0000000007077211 */ /* 0x000fc800078e38ff */
[----:B------:R-:W-:-:S13]  /*18f0*/  ISETP.GE.AND P0, PT, R7, UR12, PT ;  /* 0x0000000c07007c0c */ /* 0x000fda000bf06270 */
[----:B------:R-:W-:Y:S05]  /*1900*/  @P0 EXIT ;  /* 0x000000000000094d */ /* 0x000fea0003800000 */
[C---:B------:R-:W-:Y:S01]  /*1910*/  IMAD.WIDE R2, R7.reuse, 0x4, R2 ;  /* 0x0000000407027825 */ /* 0x040fe200078e0202 */
[----:B------:R-:W3:Y:S03]  /*1920*/  LDCU UR4, c[0x0][0x388] ;  /* 0x00007100ff0477ac */ /* 0x000ee60008000800 */
[----:B------:R-:W-:Y:S02]  /*1930*/  IMAD.WIDE R4, R7, 0x4, R4 ;  /* 0x0000000407047825 */ /* 0x000fe400078e0204 */
[----:B------:R-:W0:Y:S04]  /*1940*/  LDG.E R2, desc[UR20][R2.64] ;  /* 0x0000001402027981 */ /* 0x000e28000c1e1900 */
[----:B------:R-:W0:Y:S01]  /*1950*/  LDG.E R5, desc[UR20][R4.64] ;  /* 0x0000001404057981 */ /* 0x000e22000c1e1900 */
[----:B------:R-:W-:-:S05]  /*1960*/  MOV R6, 0x4 ;  /* 0x0000000400067802 */ /* 0x000fca0000000f00 */
[----:B------:R-:W-:-:S04]  /*1970*/  IMAD.WIDE R6, R7, R6, UR16 ;  /* 0x0000001007067e25 */ /* 0x000fc8000f8e0206 */
[----:B0-2---:R-:W-:-:S04]  /*1980*/  FADD R9, -R2, R5 ;  /* 0x0000000502097221 */ /* 0x005fc80000000100 */
[----:B---3--:R-:W-:-:S05]  /*1990*/  FFMA R9, R9, UR4, R2 ;  /* 0x0000000409097c23 */ /* 0x008fca0008000002 */
[----:B------:R-:W-:Y:S01]  /*19a0*/  STG.E desc[UR20][R6.64], R9 ;  /* 0x0000000906007986 */ /* 0x000fe2000c101914 */
[----:B------:R-:W-:Y:S05]  /*19b0*/  EXIT ;  /* 0x000000000000794d */ /* 0x000fea0003800000 */
.L_x_33:
        /* <DEDUP_REMOVED lines=12> */
.L_x_40:


//--------------------- .text._ZN3cub18CUB_300001_SM_10006detail8for_each13static_kernelINS2_12policy_hub_t12policy_500_tEmN6thrust24THRUST_300001_SM_1000_NS8cuda_cub20__uninitialized_fill7functorINS7_10device_ptrIfEEfEEEEvT0_T1_ --------------------------
	.section	.text._ZN3cub18CUB_300001_SM_10006detail8for_each13static_kernelINS2_12policy_hub_t12policy_500_tEmN6thrust24THRUST_300001_SM_1000_NS8cuda_cub20__uninitialized_fill7functorINS7_10device_ptrIfEEfEEEEvT0_T1_,"ax",@progbits
	.align	128
        .global         _ZN3cub18CUB_300001_SM_10006detail8for_each13static_kernelINS2_12policy_hub_t12policy_500_tEmN6thrust24THRUST_300001_SM_1000_NS8cuda_cub20__uninitialized_fill7functorINS7_10device_ptrIfEEfEEEEvT0_T1_
        .type           _ZN3cub18CUB_300001_SM_10006detail8for_each13static_kernelINS2_12policy_hub_t12policy_500_tEmN6thrust24THRUST_300001_SM_1000_NS8cuda_cub20__uninitialized_fill7functorINS7_10device_ptrIfEEfEEEEvT0_T1_,@function
        .size           _ZN3cub18CUB_300001_SM_10006detail8for_each13static_kernelINS2_12policy_hub_t12policy_500_tEmN6thrust24THRUST_300001_SM_1000_NS8cuda_cub20__uninitialized_fill7functorINS7_10device_ptrIfEEfEEEEvT0_T1_,(.L_x_41 - _ZN3cub18CUB_300001_SM_10006detail8for_each13static_kernelINS2_12policy_hub_t12policy_500_tEmN6thrust24THRUST_300001_SM_1000_NS8cuda_cub20__uninitialized_fill7functorINS7_10device_ptrIfEEfEEEEvT0_T1_)
        .other          _ZN3cub18CUB_300001_SM_10006detail8for_each13static_kernelINS2_12policy_hub_t12policy_500_tEmN6thrust24THRUST_300001_SM_1000_NS8cuda_cub20__uninitialized_fill7functorINS7_10device_ptrIfEEfEEEEvT0_T1_,@"STO_CUDA_ENTRY STV_DEFAULT"
_ZN3cub18CUB_300001_SM_10006detail8for_each13static_kernelINS2_12policy_hub_t12policy_500_tEmN6thrust24THRUST_300001_SM_1000_NS8cuda_cub20__uninitialized_fill7functorINS7_10device_ptrIfEEfEEEEvT0_T1_:
.text._ZN3cub18CUB_300001_SM_10006detail8for_each13static_kernelINS2_12policy_hub_t12policy_500_tEmN6thrust24THRUST_300001_SM_1000_NS8cuda_cub20__uninitialized_fill7functorINS7_10device_ptrIfEEfEEEEvT0_T1_:
[----:B------:R-:W-:Y:S08]  /*0000*/  LDC R1, c[0x0][0x37c] ;  /* 0x0000df00ff017b82 */ /* 0x000ff00000000800 */
[----:B------:R-:W0:Y:S01]  /*0010*/  S2UR UR4, SR_CTAID.X ;  /* 0x00000000000479c3 */ /* 0x000e220000002500 */
[----:B------:R-:W1:Y:S01]  /*0020*/  LDCU.64 UR6, c[0x0][0x380] ;  /* 0x00007000ff0677ac */ /* 0x000e620008000a00 */
[----:B------:R-:W2:Y:S01]  /*0030*/  LDCU.64 UR8, c[0x0][0x358] ;  /* 0x00006b00ff0877ac */ /* 0x000ea20008000a00 */
[----:B0-----:R-:W-:-:S04]  /*0040*/  UIMAD.WIDE.U32 UR4, UR4, 0x200, URZ ;  /* 0x00000200040478a5 */ /* 0x001fc8000f8e00ff */
[----:B-1----:R-:W-:-:S04]  /*0050*/  UIADD3 UR6, UP0, UPT, -UR4, UR6, URZ ;  /* 0x0000000604067290 */ /* 0x002fc8000ff1e1ff */
[----:B------:R-:W-:Y:S02]  /*0060*/  UIADD3.X UR7, UPT, UPT, ~UR5, UR7, URZ, UP0, !UPT ;  /* 0x0000000705077290 */ /* 0x000fe400087fe5ff */
[----:B------:R-:W-:-:S04]  /*0070*/  UISETP.GE.U32.AND UP0, UPT, UR6, 0x200, UPT ;  /* 0x000002000600788c */ /* 0x000fc8000bf06070 */
[----:B------:R-:W-:-:S09]  /*0080*/  UISETP.GE.U32.AND.EX UP0, UPT, UR7, URZ, UPT, UP0 ;  /* 0x000000ff0700728c */ /* 0x000fd2000bf06100 */
[----:B--2---:R-:W-:Y:S05]  /*0090*/  BRA.U !UP0, `(.L_x_34) ;  /* 0x0000000108287547 */ /* 0x004fea000b800000 */
[----:B------:R-:W0:Y:S01]  /*00a0*/  S2R R0, SR_TID.X ;  /* 0x0000000000007919 */ /* 0x000e220000002100 */
[----:B------:R-:W1:Y:S01]  /*00b0*/  LDCU.64 UR6, c[0x0][0x388] ;  /* 0x00007100ff0677ac */ /* 0x000e620008000a00 */
[----:B------:R-:W2:Y:S01]  /*00c0*/  LDC R5, c[0x0][0x390] ;  /* 0x0000e400ff057b82 */ /* 0x000ea20000000800 */
[----:B0-----:R-:W-:-:S05]  /*00d0*/  IADD3 R0, P0, PT, R0, UR4, RZ ;  /* 0x0000000400007c10 */ /* 0x001fca000ff1e0ff */
[----:B------:R-:W-:Y:S01]  /*00e0*/  IMAD.X R3, RZ, RZ, UR5, P0 ;  /* 0x00000005ff037e24 */ /* 0x000fe200080e06ff */
[----:B-1----:R-:W-:-:S04]  /*00f0*/  LEA R2, P0, R0, UR6, 0x2 ;  /* 0x0000000600027c11 */ /* 0x002fc8000f8010ff */
[----:B------:R-:W-:-:S05]  /*0100*/  LEA.HI.X R3, R0, UR7, R3, 0x2, P0 ;  /* 0x0000000700037c11 */ /* 0x000fca00080f1403 */
[----:B--2---:R-:W-:Y:S04]  /*0110*/  STG.E desc[UR8][R2.64], R5 ;  /* 0x0000000502007986 */ /* 0x004fe8000c101908 */
[----:B------:R-:W-:Y:S01]  /*0120*/  STG.E desc[UR8][R2.64+0x400], R5 ;  /* 0x0004000502007986 */ /* 0x000fe2000c101908 */
[----:B------:R-:W-:Y:S05]  /*0130*/  EXIT ;  /* 0x000000000000794d */ /* 0x000fea0003800000 */
.L_x_34:
[----:B------:R-:W0:Y:S01]  /*0140*/  S2R R0, SR_TID.X ;  /* 0x0000000000007919 */ /* 0x000e220000002100 */
[----:B------:R-:W-:Y:S01]  /*0150*/  IMAD.U32 R2, RZ, RZ, UR7 ;  /* 0x00000007ff027e24 */ /* 0x000fe2000f8e00ff */
[----:B------:R-:W1:Y:S01]  /*0160*/  LDCU.64 UR10, c[0x0][0x388] ;  /* 0x00007100ff0a77ac */ /* 0x000e620008000a00 */
[----:B------:R-:W-:Y:S01]  /*0170*/  IMAD.U32 R4, RZ, RZ, UR7 ;  /* 0x00000007ff047e24 */ /* 0x000fe2000f8e00ff */
[----:B0-----:R-:W-:-:S04]  /*0180*/  ISETP.LT.U32.AND P0, PT, R0, UR6, PT ;  /* 0x0000000600007c0c */ /* 0x001fc8000bf01070 */
[----:B------:R-:W-:Y:S01]  /*0190*/  ISETP.GT.U32.AND.EX P0, PT, R2, RZ, PT, P0 ;  /* 0x000000ff0200720c */ /* 0x000fe20003f04100 */
[C---:B------:R-:W-:Y:S01]  /*01a0*/  VIADD R2, R0.reuse, 0x100 ;  /* 0x0000010000027836 */ /* 0x040fe20000000000 */
[----:B------:R-:W-:-:S04]  /*01b0*/  IADD3 R0, P2, PT, R0, UR4, RZ ;  /* 0x0000000400007c10 */ /* 0x000fc8000ff5e0ff */
[----:B------:R-:W-:Y:S01]  /*01c0*/  ISETP.LT.U32.AND P1, PT, R2, UR6, PT ;  /* 0x0000000602007c0c */ /* 0x000fe2000bf21070 */
[----:B------:R-:W-:Y:S01]  /*01d0*/  IMAD.X R3, RZ, RZ, UR5, P2 ;  /* 0x00000005ff037e24 */ /* 0x000fe200090e06ff */
[----:B-1----:R-:W-:Y:S02]  /*01e0*/  LEA R2, P2, R0, UR10, 0x2 ;  /* 0x0000000a00027c11 */ /* 0x002fe4000f8410ff */
[----:B------:R-:W-:Y:S02]  /*01f0*/  ISETP.GT.U32.AND.EX P1, PT, R4, RZ, PT, P1 ;  /* 0x000000ff0400720c */ /* 0x000fe40003f24110 */
[----:B------:R-:W-:Y:S01]  /*0200*/  LEA.HI.X R3, R0, UR11, R3, 0x2, P2 ;  /* 0x0000000b00037c11 */ /* 0x000fe200090f1403 */
[----:B------:R-:W0:Y:S04]  /*0210*/  @P0 LDC R5, c[0x0][0x390] ;  /* 0x0000e400ff050b82 */ /* 0x000e280000000800 */
[----:B0-----:R0:W-:Y:S06]  /*0220*/  @P0 STG.E desc[UR8][R2.64], R5 ;  /* 0x0000000502000986 */ /* 0x0011ec000c101908 */
[----:B------:R-:W-:Y:S05]  /*0230*/  @!P1 EXIT ;  /* 0x000000000000994d */ /* 0x000fea0003800000 */
[----:B0-----:R-:W0:Y:S02]  /*0240*/  LDC R5, c[0x0][0x390] ;  /* 0x0000e400ff057b82 */ /* 0x001e240000000800 */
[----:B0-----:R-:W-:Y:S01]  /*0250*/  STG.E desc[UR8][R2.64+0x400], R5 ;  /* 0x0004000502007986 */ /* 0x001fe2000c101908 */
[----:B------:R-:W-:Y:S05]  /*0260*/  EXIT ;  /* 0x000000000000794d */ /* 0x000fea0003800000 */
.L_x_35:
        /* <DEDUP_REMOVED lines=9> */
.L_x_41:


//--------------------- .text._ZN3cub18CUB_300001_SM_10006detail11EmptyKernelIvEEvv --------------------------
	.section	.text._ZN3cub18CUB_300001_SM_10006detail11EmptyKernelIvEEvv,"ax",@progbits
	.align	128
        .global         _ZN3cub18CUB_300001_SM_10006detail11EmptyKernelIvEEvv
        .type           _ZN3cub18CUB_300001_SM_10006detail11EmptyKernelIvEEvv,@function
        .size           _ZN3cub18CUB_300001_SM_10006detail11EmptyKernelIvEEvv,(.L_x_42 - _ZN3cub18CUB_300001_SM_10006detail11EmptyKernelIvEEvv)
        .other          _ZN3cub18CUB_300001_SM_10006detail11EmptyKernelIvEEvv,@"STO_CUDA_ENTRY STV_DEFAULT"
_ZN3cub18CUB_300001_SM_10006detail11EmptyKernelIvEEvv:
.text._ZN3cub18CUB_300001_SM_10006detail11EmptyKernelIvEEvv:
[----:B------:R-:W-:Y:S01]  /*0000*/  LDC R1, c[0x0][0x37c] ;  /* 0x0000df00ff017b82 */ /* 0x000fe20000000800 */
[----:B------:R-:W-:Y:S05]  /*0010*/  EXIT ;  /* 0x000000000000794d */ /* 0x000fea0003800000 */
.L_x_36:
        /* <DEDUP_REMOVED lines=14> */
.L_x_42:


//--------------------- .text._Z6kernelfPfS_      --------------------------
	.section	.text._Z6kernelfPfS_,"ax",@progbits
	.align	128
        .global         _Z6kernelfPfS_
        .type           _Z6kernelfPfS_,@function
        .size           _Z6kernelfPfS_,(.L_x_43 - _Z6kernelfPfS_)
        .other          _Z6kernelfPfS_,@"STO_CUDA_ENTRY STV_DEFAULT"
_Z6kernelfPfS_:
.text._Z6kernelfPfS_:
[----:B------:R-:W-:Y:S01]  /*0000*/  LDC R1, c[0x0][0x37c] ;  /* 0x0000df00ff017b82 */ /* 0x000fe20000000800 */
[----:B------:R-:W0:Y:S01]  /*0010*/  S2R R7, SR_TID.X ;  /* 0x0000000000077919 */ /* 0x000e220000002100 */
[----:B------:R-:W0:Y:S01]  /*0020*/  LDCU UR4, c[0x0][0x360] ;  /* 0x00006c00ff0477ac */ /* 0x000e220008000800 */
[----:B------:R-:W0:Y:S02]  /*0030*/  S2R R0, SR_CTAID.X ;  /* 0x0000000000007919 */ /* 0x000e240000002500 */
[----:B0-----:R-:W-:Y:S01]  /*0040*/  IMAD R7, R0, UR4, R7 ;  /* 0x0000000400077c24 */ /* 0x001fe2000f8e0207 */
[----:B------:R-:W0:Y:S04]  /*0050*/  LDCU.64 UR4, c[0x0][0x358] ;  /* 0x00006b00ff0477ac */ /* 0x000e280008000a00 */
[----:B------:R-:W-:-:S13]  /*0060*/  ISETP.NE.AND P0, PT, R7, RZ, PT ;  /* 0x000000ff0700720c */ /* 0x000fda0003f05270 */
[----:B------:R-:W-:Y:S05]  /*0070*/  @P0 BRA `(.L_x_37) ;  /* 0x0000000000140947 */ /* 0x000fea0003800000 */
[----:B------:R-:W0:Y:S02]  /*0080*/  LDC.64 R2, c[0x0][0x388] ;  /* 0x0000e200ff027b82 */ /* 0x000e240000000a00 */
[----:B0-----:R-:W2:Y:S06]  /*0090*/  LDG.E R3, desc[UR4][R2.64] ;  /* 0x0000000402037981 */ /* 0x001eac000c1e1900 */
[----:B------:R-:W2:Y:S02]  /*00a0*/  LDC.64 R4, c[0x0][0x390] ;  /* 0x0000e400ff047b82 */ /* 0x000ea40000000a00 */
[----:B--2---:R-:W-:Y:S01]  /*00b0*/  STG.E desc[UR4][R4.64], R3 ;  /* 0x0000000304007986 */ /* 0x004fe2000c101904 */
[----:B------:R-:W-:Y:S05]  /*00c0*/  EXIT ;  /* 0x000000000000794d */ /* 0x000fea0003800000 */
.L_x_37:
[----:B------:R-:W1:Y:S01]  /*00d0*/  LDC.64 R2, c[0x0][0x388] ;  /* 0x0000e200ff027b82 */ /* 0x000e620000000a00 */
[----:B------:R-:W2:Y:S07]  /*00e0*/  LDCU UR6, c[0x0][0x380] ;  /* 0x00007000ff0677ac */ /* 0x000eae0008000800 */
[----:B------:R-:W3:Y:S01]  /*00f0*/  LDC.64 R4, c[0x0][0x390] ;  /* 0x0000e400ff047b82 */ /* 0x000ee20000000a00 */
[----:B-1----:R-:W-:-:S05]  /*0100*/  IMAD.WIDE R2, R7, 0x4, R2 ;  /* 0x0000000407027825 */ /* 0x002fca00078e0202 */
[----:B0-----:R-:W4:Y:S04]  /*0110*/  LDG.E R0, desc[UR4][R2.64] ;  /* 0x0000000402007981 */ /* 0x001f28000c1e1900 */
[----:B------:R-:W4:Y:S01]  /*0120*/  LDG.E R9, desc[UR4][R2.64+-0x4] ;  /* 0xfffffc0402097981 */ /* 0x000f22000c1e1900 */
[----:B---3--:R-:W-:-:S04]  /*0130*/  IMAD.WIDE R4, R7, 0x4, R4 ;  /* 0x0000000407047825 */ /* 0x008fc800078e0204 */
[----:B----4-:R-:W-:-:S04]  /*0140*/  FADD R9, -R0, R9 ;  /* 0x0000000900097221 */ /* 0x010fc80000000100 */
[----:B--2---:R-:W-:-:S05]  /*0150*/  FFMA R9, R9, UR6, R0 ;  /* 0x0000000609097c23 */ /* 0x004fca0008000000 */
[----:B------:R-:W-:Y:S01]  /*0160*/  STG.E desc[UR4][R4.64], R9 ;  /* 0x0000000904007986 */ /* 0x000fe2000c101904 */
[----:B------:R-:W-:Y:S05]  /*0170*/  EXIT ;  /* 0x000000000000794d */ /* 0x000fea0003800000 */
.L_x_38:
        /* <DEDUP_REMOVED lines=16> */
.L_x_43:


//--------------------- .nv.shared.reserved.0     --------------------------
	.section	.nv.shared.reserved.0,"aw",@nobits
	.weak		__nv_reservedSMEM_offset_0_alias
	.size		__nv_reservedSMEM_offset_0_alias, 0, 64
	.other		__nv_reservedSMEM_offset_0_alias,@"STO_CUDA_RESERVED_SHARED STV_DEFAULT"
__nv_reservedSMEM_offset_0_alias:
	.zero		0
	.zero		64


//--------------------- .nv.global                --------------------------
	.section	.nv.global,"aw",@nobits
.nv.global:
	.type		_ZN34_INTERNAL_2b33f078_4_k_cu_6a3597c16thrust24THRUST_300001_SM_1000_NS3seqE,@object
	.size		_ZN34_INTERNAL_2b33f078_4_k_cu_6a3597c16thrust24THRUST_300001_SM_1000_NS3seqE,(_ZN34_INTERNAL_2b33f078_4_k_cu_6a3597c14cuda3std3__48in_placeE - _ZN34_INTERNAL_2b33f078_4_k_cu_6a3597c16thrust24THRUST_300001_SM_1000_NS3seqE)
_ZN34_INTERNAL_2b33f078_4_k_cu_6a3597c16thrust24THRUST_300001_SM_1000_NS3seqE:
	.zero		1
	.type		_ZN34_INTERNAL_2b33f078_4_k_cu_6a3597c14cuda3std3__48in_placeE,@object
	.size		_ZN34_INTERNAL_2b33f078_4_k_cu_6a3597c14cuda3std3__48in_placeE,(_ZN34_INTERNAL_2b33f078_4_k_cu_6a3597c14cuda3std6ranges3__45__cpo4sizeE - _ZN34_INTERNAL_2b33f078_4_k_cu_6a3597c14cuda3std3__48in_placeE)
_ZN34_INTERNAL_2b33f078_4_k_cu_6a3597c14cuda3std3__48in_placeE:
	.zero		1
	.type		_ZN34_INTERNAL_2b33f078_4_k_cu_6a3597c14cuda3std6ranges3__45__cpo4sizeE,@object
	.size		_ZN34_INTERNAL_2b33f078_4_k_cu_6a3597c14cuda3std6ranges3__45__cpo4sizeE,(_ZN34_INTERNAL_2b33f078_4_k_cu_6a3597c16thrust24THRUST_300001_SM_1000_NS12placeholders2_3E - _ZN34_INTERNAL_2b33f078_4_k_cu_6a3597c14cuda3std6ranges3__45__cpo4sizeE)
_ZN34_INTERNAL_2b33f078_4_k_cu_6a3597c14cuda3std6ranges3__45__cpo4sizeE:
	.zero		1
	.type		_ZN34_INTERNAL_2b33f078_4_k_cu_6a3597c16thrust24THRUST_300001_SM_1000_NS12placeholders2_3E,@object
	.size		_ZN34_INTERNAL_2b33f078_4_k_cu_6a3597c16thrust24THRUST_300001_SM_1000_NS12placeholders2_3E,(_ZN34_INTERNAL_2b33f078_4_k_cu_6a3597c14cuda3std3__45__cpo6cbeginE - _ZN34_INTERNAL_2b33f078_4_k_cu_6a3597c16thrust24THRUST_300001_SM_1000_NS12placeholders2_3E)
_ZN34_INTERNAL_2b33f078_4_k_cu_6a3597c16thrust24THRUST_300001_SM_1000_NS12placeholders2_3E:
	.zero		1
	.type		_ZN34_INTERNAL_2b33f078_4_k_cu_6a3597c14cuda3std3__45__cpo6cbeginE,@object
	.size		_ZN34_INTERNAL_2b33f078_4_k_cu_6a3597c14cuda3std3__45__cpo6cbeginE,(_ZN34_INTERNAL_2b33f078_4_k_cu_6a3597c14cuda3std6ranges3__45__cpo6cbeginE - _ZN34_INTERNAL_2b33f078_4_k_cu_6a3597c14cuda3std3__45__cpo6cbeginE)
_ZN34_INTERNAL_2b33f078_4_k_cu_6a3597c14cuda3std3__45__cpo6cbeginE:
	.zero		1
	.type		_ZN34_INTERNAL_2b33f078_4_k_cu_6a3597c14cuda3std6ranges3__45__cpo6cbeginE,@object
	.size		_ZN34_INTERNAL_2b33f078_4_k_cu_6a3597c14cuda3std6ranges3__45__cpo6cbeginE,(_ZN34_INTERNAL_2b33f078_4_k_cu_6a3597c16thrust24THRUST_300001_SM_1000_NS12placeholders2_7E - _ZN34_INTERNAL_2b33f078_4_k_cu_6a3597c14cuda3std6ranges3__45__cpo6cbeginE)
_ZN34_INTERNAL_2b33f078_4_k_cu_6a3597c14cuda3std6ranges3__45__cpo6cbeginE:
	.zero		1
	.type		_ZN34_INTERNAL_2b33f078_4_k_cu_6a3597c16thrust24THRUST_300001_SM_1000_NS12placeholders2_7E,@object
	.size		_ZN34_INTERNAL_2b33f078_4_k_cu_6a3597c16thrust24THRUST_300001_SM_1000_NS12placeholders2_7E,(_ZN34_INTERNAL_2b33f078_4_k_cu_6a3597c14cuda3std3__45__cpo7crbeginE - _ZN34_INTERNAL_2b33f078_4_k_cu_6a3597c16thrust24THRUST_300001_SM_1000_NS12placeholders2_7E)
_ZN34_INTERNAL_2b33f078_4_k_cu_6a3597c16thrust24THRUST_300001_SM_1000_NS12placeholders2_7E:
	.zero		1
	.type		_ZN34_INTERNAL_2b33f078_4_k_cu_6a3597c14cuda3std3__45__cpo7crbeginE,@object
	.size		_ZN34_INTERNAL_2b33f078_4_k_cu_6a3597c14cuda3std3__45__cpo7crbeginE,(_ZN34_INTERNAL_2b33f078_4_k_cu_6a3597c14cuda3std6ranges3__45__cpo4nextE - _ZN34_INTERNAL_2b33f078_4_k_cu_6a3597c14cuda3std3__45__cpo7crbeginE)
_ZN34_INTERNAL_2b33f078_4_k_cu_6a3597c14cuda3std3__45__cpo7crbeginE:
	.zero		1
	.type		_ZN34_INTERNAL_2b33f078_4_k_cu_6a3597c14cuda3std6ranges3__45__cpo4nextE,@object
	.size		_ZN34_INTERNAL_2b33f078_4_k_cu_6a3597c14cuda3std6ranges3__45__cpo4nextE,(_ZN34_INTERNAL_2b33f078_4_k_cu_6a3597c14cuda3std6ranges3__45__cpo4swapE - _ZN34_INTERNAL_2b33f078_4_k_cu_6a3597c14cuda3std6ranges3__45__cpo4nextE)
_ZN34_INTERNAL_2b33f078_4_k_cu_6a3597c14cuda3std6ranges3__45__cpo4nextE:
	.zero		1
	.type		_ZN34_INTERNAL_2b33f078_4_k_cu_6a3597c14cuda3std6ranges3__45__cpo4swapE,@object
	.size		_ZN34_INTERNAL_2b33f078_4_k_cu_6a3597c14cuda3std6ranges3__45__cpo4swapE,(_ZN34_INTERNAL_2b33f078_4_k_cu_6a3597c16thrust24THRUST_300001_SM_1000_NS8cuda_cub10par_nosyncE - _ZN34_INTERNAL_2b33f078_4_k_cu_6a3597c14cuda3std6ranges3__45__cpo4swapE)
_ZN34_INTERNAL_2b33f078_4_k_cu_6a3597c14cuda3std6ranges3__45__cpo4swapE:
	.zero		1
	.type		_ZN34_INTERNAL_2b33f078_4_k_cu_6a3597c16thrust24THRUST_300001_SM_1000_NS8cuda_cub10par_nosyncE,@object
	.size		_ZN34_INTERNAL_2b33f078_4_k_cu_6a3597c16thrust24THRUST_300001_SM_1000_NS8cuda_cub10par_nosyncE,(_ZN34_INTERNAL_2b33f078_4_k_cu_6a3597c16thrust24THRUST_300001_SM_1000_NS12placeholders2_9E - _ZN34_INTERNAL_2b33f078_4_k_cu_6a3597c16thrust24THRUST_300001_SM_1000_NS8cuda_cub10par_nosyncE)
_ZN34_INTERNAL_2b33f078_4_k_cu_6a3597c16thrust24THRUST_300001_SM_1000_NS8cuda_cub10par_nosyncE:
	.zero		1
	.type		_ZN34_INTERNAL_2b33f078_4_k_cu_6a3597c16thrust24THRUST_300001_SM_1000_NS12placeholders2_9E,@object
	.size		_ZN34_INTERNAL_2b33f078_4_k_cu_6a3597c16thrust24THRUST_300001_SM_1000_NS12placeholders2_9E,(_ZN34_INTERNAL_2b33f078_4_k_cu_6a3597c14cuda3std3__436_GLOBAL__N__2b33f078_4_k_cu_6a3597c16ignoreE - _ZN34_INTERNAL_2b33f078_4_k_cu_6a3597c16thrust24THRUST_300001_SM_1000_NS12placeholders2_9E)
_ZN34_INTERNAL_2b33f078_4_k_cu_6a3597c16thrust24THRUST_300001_SM_1000_NS12placeholders2_9E:
	.zero		1
	.type		_ZN34_INTERNAL_2b33f078_4_k_cu_6a3597c14cuda3std3__436_GLOBAL__N__2b33f078_4_k_cu_6a3597c16ignoreE,@object
	.size		_ZN34_INTERNAL_2b33f078_4_k_cu_6a3597c14cuda3std3__436_GLOBAL__N__2b33f078_4_k_cu_6a3597c16ignoreE,(_ZN34_INTERNAL_2b33f078_4_k_cu_6a3597c14cuda3std6ranges3__45__cpo4dataE - _ZN34_INTERNAL_2b33f078_4_k_cu_6a3597c14cuda3std3__436_GLOBAL__N__2b33f078_4_k_cu_6a3597c16ignoreE)
_ZN34_INTERNAL_2b33f078_4_k_cu_6a3597c14cuda3std3__436_GLOBAL__N__2b33f078_4_k_cu_6a3597c16ignoreE:
	.zero		1
	.type		_ZN34_INTERNAL_2b33f078_4_k_cu_6a3597c14cuda3std6ranges3__45__cpo4dataE,@object
	.size		_ZN34_INTERNAL_2b33f078_4_k_cu_6a3597c14cuda3std6ranges3__45__cpo4dataE,(_ZN34_INTERNAL_2b33f078_4_k_cu_6a3597c16thrust24THRUST_300001_SM_1000_NS12placeholders2_1E - _ZN34_INTERNAL_2b33f078_4_k_cu_6a3597c14cuda3std6ranges3__45__cpo4dataE)
_ZN34_INTERNAL_2b33f078_4_k_cu_6a3597c14cuda3std6ranges3__45__cpo4dataE:
	.zero		1
	.type		_ZN34_INTERNAL_2b33f078_4_k_cu_6a3597c16thrust24THRUST_300001_SM_1000_NS12placeholders2_1E,@object
	.size		_ZN34_INTERNAL_2b33f078_4_k_cu_6a3597c16thrust24THRUST_300001_SM_1000_NS12placeholders2_1E,(_ZN34_INTERNAL_2b33f078_4_k_cu_6a3597c14cuda3std3__45__cpo5beginE - _ZN34_INTERNAL_2b33f078_4_k_cu_6a3597c16thrust24THRUST_300001_SM_1000_NS12placeholders2_1E)
_ZN34_INTERNAL_2b33f078_4_k_cu_6a3597c16thrust24THRUST_300001_SM_1000_NS12placeholders2_1E:
	.zero		1
	.type		_ZN34_INTERNAL_2b33f078_4_k_cu_6a3597c14cuda3std3__45__cpo5beginE,@object
	.size		_ZN34_INTERNAL_2b33f078_4_k_cu_6a3597c14cuda3std3__45__cpo5beginE,(_ZN34_INTERNAL_2b33f078_4_k_cu_6a3597c14cuda3std6ranges3__45__cpo5beginE - _ZN34_INTERNAL_2b33f078_4_k_cu_6a3597c14cuda3std3__45__cpo5beginE)
_ZN34_INTERNAL_2b33f078_4_k_cu_6a3597c14cuda3std3__45__cpo5beginE:
	.zero		1
	.type		_ZN34_INTERNAL_2b33f078_4_k_cu_6a3597c14cuda3std6ranges3__45__cpo5beginE,@object
	.size		_ZN34_INTERNAL_2b33f078_4_k_cu_6a3597c14cuda3std6ranges3__45__cpo5beginE,(_ZN34_INTERNAL_2b33f078_4_k_cu_6a3597c16thrust24THRUST_300001_SM_1000_NS12placeholders2_5E - _ZN34_INTERNAL_2b33f078_4_k_cu_6a3597c14cuda3std6ranges3__45__cpo5beginE)
_ZN34_INTERNAL_2b33f078_4_k_cu_6a3597c14cuda3std6ranges3__45__cpo5beginE:
	.zero		1
	.type		_ZN34_INTERNAL_2b33f078_4_k_cu_6a3597c16thrust24THRUST_300001_SM_1000_NS12placeholders2_5E,@object
	.size		_ZN34_INTERNAL_2b33f078_4_k_cu_6a3597c16thrust24THRUST_300001_SM_1000_NS12placeholders2_5E,(_ZN34_INTERNAL_2b33f078_4_k_cu_6a3597c14cuda3std3__45__cpo6rbeginE - _ZN34_INTERNAL_2b33f078_4_k_cu_6a3597c16thrust24THRUST_300001_SM_1000_NS12placeholders2_5E)
_ZN34_INTERNAL_2b33f078_4_k_cu_6a3597c16thrust24THRUST_300001_SM_1000_NS12placeholders2_5E:
	.zero		1
	.type		_ZN34_INTERNAL_2b33f078_4_k_cu_6a3597c14cuda3std3__45__cpo6rbeginE,@object
	.size		_ZN34_INTERNAL_2b33f078_4_k_cu_6a3597c14cuda3std3__45__cpo6rbeginE,(_ZN34_INTERNAL_2b33f078_4_k_cu_6a3597c14cuda3std6ranges3__45__cpo7advanceE - _ZN34_INTERNAL_2b33f078_4_k_cu_6a3597c14cuda3std3__45__cpo6rbeginE)
_ZN34_INTERNAL_2b33f078_4_k_cu_6a3597c14cuda3std3__45__cpo6rbeginE:
	.zero		1
	.type		_ZN34_INTERNAL_2b33f078_4_k_cu_6a3597c14cuda3std6ranges3__45__cpo7advanceE,@object
	.size		_ZN34_INTERNAL_2b33f078_4_k_cu_6a3597c14cuda3std6ranges3__45__cpo7advanceE,(_ZN34_INTERNAL_2b33f078_4_k_cu_6a3597c14cuda3std3__47nulloptE - _ZN34_INTERNAL_2b33f078_4_k_cu_6a3597c14cuda3std6ranges3__45__cpo7advanceE)
_ZN34_INTERNAL_2b33f078_4_k_cu_6a3597c14cuda3std6ranges3__45__cpo7advanceE:
	.zero		1
	.type		_ZN34_INTERNAL_2b33f078_4_k_cu_6a3597c14cuda3std3__47nulloptE,@object
	.size		_ZN34_INTERNAL_2b33f078_4_k_cu_6a3597c14cuda3std3__47nulloptE,(_ZN34_INTERNAL_2b33f078_4_k_cu_6a3597c14cuda3std6ranges3__45__cpo8distanceE - _ZN34_INTERNAL_2b33f078_4_k_cu_6a3597c14cuda3std3__47nulloptE)
_ZN34_INTERNAL_2b33f078_4_k_cu_6a3597c14cuda3std3__47nulloptE:
	.zero		1
	.type		_ZN34_INTERNAL_2b33f078_4_k_cu_6a3597c14cuda3std6ranges3__45__cpo8distanceE,@object
	.size		_ZN34_INTERNAL_2b33f078_4_k_cu_6a3597c14cuda3std6ranges3__45__cpo8distanceE,(_ZN34_INTERNAL_2b33f078_4_k_cu_6a3597c16thrust24THRUST_300001_SM_1000_NS12placeholders3_10E - _ZN34_INTERNAL_2b33f078_4_k_cu_6a3597c14cuda3std6ranges3__45__cpo8distanceE)
_ZN34_INTERNAL_2b33f078_4_k_cu_6a3597c14cuda3std6ranges3__45__cpo8distanceE:
	.zero		1
	.type		_ZN34_INTERNAL_2b33f078_4_k_cu_6a3597c16thrust24THRUST_300001_SM_1000_NS12placeholders3_10E,@object
	.size		_ZN34_INTERNAL_2b33f078_4_k_cu_6a3597c16thrust24THRUST_300001_SM_1000_NS12placeholders3_10E,(_ZN34_INTERNAL_2b33f078_4_k_cu_6a3597c14cuda3std3__419piecewise_constructE - _ZN34_INTERNAL_2b33f078_4_k_cu_6a3597c16thrust24THRUST_300001_SM_1000_NS12placeholders3_10E)
_ZN34_INTERNAL_2b33f078_4_k_cu_6a3597c16thrust24THRUST_300001_SM_1000_NS12placeholders3_10E:
	.zero		1
	.type		_ZN34_INTERNAL_2b33f078_4_k_cu_6a3597c14cuda3std3__419piecewise_constructE,@object
	.size		_ZN34_INTERNAL_2b33f078_4_k_cu_6a3597c14cuda3std3__419piecewise_constructE,(_ZN34_INTERNAL_2b33f078_4_k_cu_6a3597c14cuda3std6ranges3__45__cpo5cdataE - _ZN34_INTERNAL_2b33f078_4_k_cu_6a3597c14cuda3std3__419piecewise_constructE)
_ZN34_INTERNAL_2b33f078_4_k_cu_6a3597c14cuda3std3__419piecewise_constructE:
	.zero		1
	.type		_ZN34_INTERNAL_2b33f078_4_k_cu_6a3597c14cuda3std6ranges3__45__cpo5cdataE,@object
	.size		_ZN34_INTERNAL_2b33f078_4_k_cu_6a3597c14cuda3std6ranges3__45__cpo5cdataE,(_ZN34_INTERNAL_2b33f078_4_k_cu_6a3597c16thrust24THRUST_300001_SM_1000_NS12placeholders2_2E - _ZN34_INTERNAL_2b33f078_4_k_cu_6a3597c14cuda3std6ranges3__45__cpo5cdataE)
_ZN34_INTERNAL_2b33f078_4_k_cu_6a3597c14cuda3std6ranges3__45__cpo5cdataE:
	.zero		1
	.type		_ZN34_INTERNAL_2b33f078_4_k_cu_6a3597c16thrust24THRUST_300001_SM_1000_NS12placeholders2_2E,@object
	.size		_ZN34_INTERNAL_2b33f078_4_k_cu_6a3597c16thrust24THRUST_300001_SM_1000_NS12placeholders2_2E,(_ZN34_INTERNAL_2b33f078_4_k_cu_6a3597c14cuda3std3__45__cpo3endE - _ZN34_INTERNAL_2b33f078_4_k_cu_6a3597c16thrust24THRUST_300001_SM_1000_NS12placeholders2_2E)
_ZN34_INTERNAL_2b33f078_4_k_cu_6a3597c16thrust24THRUST_300001_SM_1000_NS12placeholders2_2E:
	.zero		1
	.type		_ZN34_INTERNAL_2b33f078_4_k_cu_6a3597c14cuda3std3__45__cpo3endE,@object
	.size		_ZN34_INTERNAL_2b33f078_4_k_cu_6a3597c14cuda3std3__45__cpo3endE,(_ZN34_INTERNAL_2b33f078_4_k_cu_6a3597c14cuda3std6ranges3__45__cpo3endE - _ZN34_INTERNAL_2b33f078_4_k_cu_6a3597c14cuda3std3__45__cpo3endE)
_ZN34_INTERNAL_2b33f078_4_k_cu_6a3597c14cuda3std3__45__cpo3endE:
	.zero		1
	.type		_ZN34_INTERNAL_2b33f078_4_k_cu_6a3597c14cuda3std6ranges3__45__cpo3endE,@object
	.size		_ZN34_INTERNAL_2b33f078_4_k_cu_6a3597c14cuda3std6ranges3__45__cpo3endE,(_ZN34_INTERNAL_2b33f078_4_k_cu_6a3597c16thrust24THRUST_300001_SM_1000_NS12placeholders2_6E - _ZN34_INTERNAL_2b33f078_4_k_cu_6a3597c14cuda3std6ranges3__45__cpo3endE)
_ZN34_INTERNAL_2b33f078_4_k_cu_6a3597c14cuda3std6ranges3__45__cpo3endE:
	.zero		1
	.type		_ZN34_INTERNAL_2b33f078_4_k_cu_6a3597c16thrust24THRUST_300001_SM_1000_NS12placeholders2_6E,@object
	.size		_ZN34_INTERNAL_2b33f078_4_k_cu_6a3597c16thrust24THRUST_300001_SM_1000_NS12placeholders2_6E,(_ZN34_INTERNAL_2b33f078_4_k_cu_6a3597c14cuda3std3__45__cpo4rendE - _ZN34_INTERNAL_2b33f078_4_k_cu_6a3597c16thrust24THRUST_300001_SM_1000_NS12placeholders2_6E)
_ZN34_INTERNAL_2b33f078_4_k_cu_6a3597c16thrust24THRUST_300001_SM_1000_NS12placeholders2_6E:
	.zero		1
	.type		_ZN34_INTERNAL_2b33f078_4_k_cu_6a3597c14cuda3std3__45__cpo4rendE,@object
	.size		_ZN34_INTERNAL_2b33f078_4_k_cu_6a3597c14cuda3std3__45__cpo4rendE,(_ZN34_INTERNAL_2b33f078_4_k_cu_6a3597c14cuda3std6ranges3__45__cpo9iter_swapE - _ZN34_INTERNAL_2b33f078_4_k_cu_6a3597c14cuda3std3__45__cpo4rendE)
_ZN34_INTERNAL_2b33f078_4_k_cu_6a3597c14cuda3std3__45__cpo4rendE:
	.zero		1
	.type		_ZN34_INTERNAL_2b33f078_4_k_cu_6a3597c14cuda3std6ranges3__45__cpo9iter_swapE,@object
	.size		_ZN34_INTERNAL_2b33f078_4_k_cu_6a3597c14cuda3std6ranges3__45__cpo9iter_swapE,(_ZN34_INTERNAL_2b33f078_4_k_cu_6a3597c14cuda3std3__48unexpectE - _ZN34_INTERNAL_2b33f078_4_k_cu_6a3597c14cuda3std6ranges3__45__cpo9iter_swapE)
_ZN34_INTERNAL_2b33f078_4_k_cu_6a3597c14cuda3std6ranges3__45__cpo9iter_swapE:
	.zero		1
	.type		_ZN34_INTERNAL_2b33f078_4_k_cu_6a3597c14cuda3std3__48unexpectE,@object
	.size		_ZN34_INTERNAL_2b33f078_4_k_cu_6a3597c14cuda3std3__48unexpectE,(_ZN34_INTERNAL_2b33f078_4_k_cu_6a3597c16thrust24THRUST_300001_SM_1000_NS8cuda_cub3parE - _ZN34_INTERNAL_2b33f078_4_k_cu_6a3597c14cuda3std3__48unexpectE)
_ZN34_INTERNAL_2b33f078_4_k_cu_6a3597c14cuda3std3__48unexpectE:
	.zero		1
	.type		_ZN34_INTERNAL_2b33f078_4_k_cu_6a3597c16thrust24THRUST_300001_SM_1000_NS8cuda_cub3parE,@object
	.size		_ZN34_INTERNAL_2b33f078_4_k_cu_6a3597c16thrust24THRUST_300001_SM_1000_NS8cuda_cub3parE,(_ZN34_INTERNAL_2b33f078_4_k_cu_6a3597c16thrust24THRUST_300001_SM_1000_NS12placeholders2_4E - _ZN34_INTERNAL_2b33f078_4_k_cu_6a3597c16thrust24THRUST_300001_SM_1000_NS8cuda_cub3parE)
_ZN34_INTERNAL_2b33f078_4_k_cu_6a3597c16thrust24THRUST_300001_SM_1000_NS8cuda_cub3parE:
	.zero		1
	.type		_ZN34_INTERNAL_2b33f078_4_k_cu_6a3597c16thrust24THRUST_300001_SM_1000_NS12placeholders2_4E,@object
	.size		_ZN34_INTERNAL_2b33f078_4_k_cu_6a3597c16thrust24THRUST_300001_SM_1000_NS12placeholders2_4E,(_ZN34_INTERNAL_2b33f078_4_k_cu_6a3597c14cuda3std3__45__cpo4cendE - _ZN34_INTERNAL_2b33f078_4_k_cu_6a3597c16thrust24THRUST_300001_SM_1000_NS12placeholders2_4E)
_ZN34_INTERNAL_2b33f078_4_k_cu_6a3597c16thrust24THRUST_300001_SM_1000_NS12placeholders2_4E:
	.zero		1
	.type		_ZN34_INTERNAL_2b33f078_4_k_cu_6a3597c14cuda3std3__45__cpo4cendE,@object
	.size		_ZN34_INTERNAL_2b33f078_4_k_cu_6a3597c14cuda3std3__45__cpo4cendE,(_ZN34_INTERNAL_2b33f078_4_k_cu_6a3597c14cuda3std6ranges3__45__cpo4cendE - _ZN34_INTERNAL_2b33f078_4_k_cu_6a3597c14cuda3std3__45__cpo4cendE)
_ZN34_INTERNAL_2b33f078_4_k_cu_6a3597c14cuda3std3__45__cpo4cendE:
	.zero		1
	.type		_ZN34_INTERNAL_2b33f078_4_k_cu_6a3597c14cuda3std6ranges3__45__cpo4cendE,@object
	.size		_ZN34_INTERNAL_2b33f078_4_k_cu_6a3597c14cuda3std6ranges3__45__cpo4cendE,(_ZN34_INTERNAL_2b33f078_4_k_cu_6a3597c14cuda3std3__420unreachable_sentinelE - _ZN34_INTERNAL_2b33f078_4_k_cu_6a3597c14cuda3std6ranges3__45__cpo4cendE)
_ZN34_INTERNAL_2b33f078_4_k_cu_6a3597c14cuda3std6ranges3__45__cpo4cendE:
	.zero		1
	.type		_ZN34_INTERNAL_2b33f078_4_k_cu_6a3597c14cuda3std3__420unreachable_sentinelE,@object
	.size		_ZN34_INTERNAL_2b33f078_4_k_cu_6a3597c14cuda3std3__420unreachable_sentinelE,(_ZN34_INTERNAL_2b33f078_4_k_cu_6a3597c14cuda3std6ranges3__45__cpo5ssizeE - _ZN34_INTERNAL_2b33f078_4_k_cu_6a3597c14cuda3std3__420unreachable_sentinelE)
_ZN34_INTERNAL_2b33f078_4_k_cu_6a3597c14cuda3std3__420unreachable_sentinelE:
	.zero		1
	.type		_ZN34_INTERNAL_2b33f078_4_k_cu_6a3597c14cuda3std6ranges3__45__cpo5ssizeE,@object
	.size		_ZN34_INTERNAL_2b33f078_4_k_cu_6a3597c14cuda3std6ranges3__45__cpo5ssizeE,(_ZN34_INTERNAL_2b33f078_4_k_cu_6a3597c16thrust24THRUST_300001_SM_1000_NS12placeholders2_8E - _ZN34_INTERNAL_2b33f078_4_k_cu_6a3597c14cuda3std6ranges3__45__cpo5ssizeE)
_ZN34_INTERNAL_2b33f078_4_k_cu_6a3597c14cuda3std6ranges3__45__cpo5ssizeE:
	.zero		1
	.type		_ZN34_INTERNAL_2b33f078_4_k_cu_6a3597c16thrust24THRUST_300001_SM_1000_NS12placeholders2_8E,@object
	.size		_ZN34_INTERNAL_2b33f078_4_k_cu_6a3597c16thrust24THRUST_300001_SM_1000_NS12placeholders2_8E,(_ZN34_INTERNAL_2b33f078_4_k_cu_6a3597c14cuda3std3__45__cpo5crendE - _ZN34_INTERNAL_2b33f078_4_k_cu_6a3597c16thrust24THRUST_300001_SM_1000_NS12placeholders2_8E)
_ZN34_INTERNAL_2b33f078_4_k_cu_6a3597c16thrust24THRUST_300001_SM_1000_NS12placeholders2_8E:
	.zero		1
	.type		_ZN34_INTERNAL_2b33f078_4_k_cu_6a3597c14cuda3std3__45__cpo5crendE,@object
	.size		_ZN34_INTERNAL_2b33f078_4_k_cu_6a3597c14cuda3std3__45__cpo5crendE,(_ZN34_INTERNAL_2b33f078_4_k_cu_6a3597c14cuda3std6ranges3__45__cpo4prevE - _ZN34_INTERNAL_2b33f078_4_k_cu_6a3597c14cuda3std3__45__cpo5crendE)
_ZN34_INTERNAL_2b33f078_4_k_cu_6a3597c14cuda3std3__45__cpo5crendE:
	.zero		1
	.type		_ZN34_INTERNAL_2b33f078_4_k_cu_6a3597c14cuda3std6ranges3__45__cpo4prevE,@object
	.size		_ZN34_INTERNAL_2b33f078_4_k_cu_6a3597c14cuda3std6ranges3__45__cpo4prevE,(_ZN34_INTERNAL_2b33f078_4_k_cu_6a3597c14cuda3std6ranges3__45__cpo9iter_moveE - _ZN34_INTERNAL_2b33f078_4_k_cu_6a3597c14cuda3std6ranges3__45__cpo4prevE)
_ZN34_INTERNAL_2b33f078_4_k_cu_6a3597c14cuda3std6ranges3__45__cpo4prevE:
	.zero		1
	.type		_ZN34_INTERNAL_2b33f078_4_k_cu_6a3597c14cuda3std6ranges3__45__cpo9iter_moveE,@object
	.size		_ZN34_INTERNAL_2b33f078_4_k_cu_6a3597c14cuda3std6ranges3__45__cpo9iter_moveE,(_ZN34_INTERNAL_2b33f078_4_k_cu_6a3597c16thrust24THRUST_300001_SM_1000_NS6system6detail10sequential3seqE - _ZN34_INTERNAL_2b33f078_4_k_cu_6a3597c14cuda3std6ranges3__45__cpo9iter_moveE)
_ZN34_INTERNAL_2b33f078_4_k_cu_6a3597c14cuda3std6ranges3__45__cpo9iter_moveE:
	.zero		1
	.type		_ZN34_INTERNAL_2b33f078_4_k_cu_6a3597c16thrust24THRUST_300001_SM_1000_NS6system6detail10sequential3seqE,@object
	.size		_ZN34_INTERNAL_2b33f078_4_k_cu_6a3597c16thrust24THRUST_300001_SM_1000_NS6system6detail10sequential3seqE,(.L_31 - _ZN34_INTERNAL_2b33f078_4_k_cu_6a3597c16thrust24THRUST_300001_SM_1000_NS6system6detail10sequential3seqE)
_ZN34_INTERNAL_2b33f078_4_k_cu_6a3597c16thrust24THRUST_300001_SM_1000_NS6system6detail10sequential3seqE:
	.zero		1
.L_31:


//--------------------- .nv.constant0._ZN3cub18CUB_300001_SM_10006detail9transform16transform_kernelINS2_10policy_hubILb1EN4cuda3std3__45tupleIJN6thrust24THRUST_300001_SM_1000_NS6detail15normal_iteratorINSA_10device_ptrIfEEEESF_EEEE10policy1000El7FunctorSF_JPfSK_EEEvT0_iT1_T2_DpNS2_10kernel_argIT3_EE --------------------------
	.section	.nv.constant0._ZN3cub18CUB_300001_SM_10006detail9transform16transform_kernelINS2_10policy_hubILb1EN4cuda3std3__45tupleIJN6thrust24THRUST_300001_SM_1000_NS6detail15normal_iteratorINSA_10device_ptrIfEEEESF_EEEE10policy1000El7FunctorSF_JPfSK_EEEvT0_iT1_T2_DpNS2_10kernel_argIT3_EE,"a",@progbits
	.sectionflags	@""
	.align	4
.nv.constant0._ZN3cub18CUB_300001_SM_10006detail9transform16transform_kernelINS2_10policy_hubILb1EN4cuda3std3__45tupleIJN6thrust24THRUST_300001_SM_1000_NS6detail15normal_iteratorINSA_10device_ptrIfEEEESF_EEEE10policy1000El7FunctorSF_JPfSK_EEEvT0_iT1_T2_DpNS2_10kernel_argIT3_EE:
	.zero		952


//--------------------- .nv.constant0._ZN3cub18CUB_300001_SM_10006detail9transform16transform_kernelINS2_10policy_hubILb1EN4cuda3std3__45tupleIJN6thrust24THRUST_300001_SM_1000_NS6detail15normal_iteratorINSA_10device_ptrIfEEEESF_EEEE10policy1000Ei7FunctorSF_JPfSK_EEEvT0_iT1_T2_DpNS2_10kernel_argIT3_EE --------------------------
	.section	.nv.constant0._ZN3cub18CUB_300001_SM_10006detail9transform16transform_kernelINS2_10policy_hubILb1EN4cuda3std3__45tupleIJN6thrust24THRUST_300001_SM_1000_NS6detail15normal_iteratorINSA_10device_ptrIfEEEESF_EEEE10policy1000Ei7FunctorSF_JPfSK_EEEvT0_iT1_T2_DpNS2_10kernel_argIT3_EE,"a",@progbits
	.sectionflags	@""
	.align	4
.nv.constant0._ZN3cub18CUB_300001_SM_10006detail9transform16transform_kernelINS2_10policy_hubILb1EN4cuda3std3__45tupleIJN6thrust24THRUST_300001_SM_1000_NS6detail15normal_iteratorINSA_10device_ptrIfEEEESF_EEEE10policy1000Ei7FunctorSF_JPfSK_EEEvT0_iT1_T2_DpNS2_10kernel_argIT3_EE:
	.zero		952


//--------------------- .nv.constant0._ZN3cub18CUB_300001_SM_10006detail8for_each13static_kernelINS2_12policy_hub_t12policy_500_tEmN6thrust24THRUST_300001_SM_1000_NS8cuda_cub20__uninitialized_fill7functorINS7_10device_ptrIfEEfEEEEvT0_T1_ --------------------------
	.section	.nv.constant0._ZN3cub18CUB_300001_SM_10006detail8for_each13static_kernelINS2_12policy_hub_t12policy_500_tEmN6thrust24THRUST_300001_SM_1000_NS8cuda_cub20__uninitialized_fill7functorINS7_10device_ptrIfEEfEEEEvT0_T1_,"a",@progbits
	.sectionflags	@""
	.align	4
.nv.constant0._ZN3cub18CUB_300001_SM_10006detail8for_each13static_kernelINS2_12policy_hub_t12policy_500_tEmN6thrust24THRUST_300001_SM_1000_NS8cuda_cub20__uninitialized_fill7functorINS7_10device_ptrIfEEfEEEEvT0_T1_:
	.zero		920


//--------------------- .nv.constant0._ZN3cub18CUB_300001_SM_10006detail11EmptyKernelIvEEvv --------------------------
	.section	.nv.constant0._ZN3cub18CUB_300001_SM_10006detail11EmptyKernelIvEEvv,"a",@progbits
	.sectionflags	@""
	.align	4
.nv.constant0._ZN3cub18CUB_300001_SM_10006detail11EmptyKernelIvEEvv:
	.zero		896


//--------------------- .nv.constant0._Z6kernelfPfS_ --------------------------
	.section	.nv.constant0._Z6kernelfPfS_,"a",@progbits
	.sectionflags	@""
	.align	4
.nv.constant0._Z6kernelfPfS_:
	.zero		920


//--------------------- SYMBOLS --------------------------

	.type		.nv.reservedSmem.offset0,@object
	.size		.nv.reservedSmem.offset0,0x4
